//
// Generated by NVIDIA NVVM Compiler
//
// Compiler Build ID: CL-36424714
// Cuda compilation tools, release 13.0, V13.0.88
// Based on NVVM 20.0.0
//

.version 9.0
.target sm_100
.address_size 64

	// .globl	_Z8setFalseRPbi
.func  (.param .b64 func_retval0) __internal_accurate_pow
(
	.param .b64 __internal_accurate_pow_param_0
)
;

.visible .entry _Z8setFalseRPbi(
	.param .u64 .ptr .align 1 _Z8setFalseRPbi_param_0,
	.param .u32 _Z8setFalseRPbi_param_1
)
{
	.reg .pred 	%p<2>;
	.reg .b16 	%rs<2>;
	.reg .b32 	%r<6>;
	.reg .b64 	%rd<7>;

	ld.param.u64 	%rd1, [_Z8setFalseRPbi_param_0];
	ld.param.u32 	%r2, [_Z8setFalseRPbi_param_1];
	mov.u32 	%r3, %ctaid.x;
	mov.u32 	%r4, %ntid.x;
	mov.u32 	%r5, %tid.x;
	mad.lo.s32 	%r1, %r3, %r4, %r5;
	setp.ge.s32 	%p1, %r1, %r2;
	@%p1 bra 	$L__BB0_2;
	cvta.to.global.u64 	%rd2, %rd1;
	ld.global.u64 	%rd3, [%rd2];
	cvta.to.global.u64 	%rd4, %rd3;
	cvt.s64.s32 	%rd5, %r1;
	add.s64 	%rd6, %rd4, %rd5;
	mov.b16 	%rs1, 0;
	st.global.u8 	[%rd6], %rs1;
$L__BB0_2:
	ret;

}
	// .globl	_Z10Group_findRP2PtiS0_RPb
.visible .entry _Z10Group_findRP2PtiS0_RPb(
	.param .u64 .ptr .align 1 _Z10Group_findRP2PtiS0_RPb_param_0,
	.param .u32 _Z10Group_findRP2PtiS0_RPb_param_1,
	.param .u64 .ptr .align 1 _Z10Group_findRP2PtiS0_RPb_param_2,
	.param .u64 .ptr .align 1 _Z10Group_findRP2PtiS0_RPb_param_3
)
{
	.reg .pred 	%p<56>;
	.reg .b16 	%rs<2>;
	.reg .b32 	%r<75>;
	.reg .b32 	%f<13>;
	.reg .b64 	%rd<16>;
	.reg .b64 	%fd<74>;

	ld.param.u64 	%rd6, [_Z10Group_findRP2PtiS0_RPb_param_0];
	ld.param.u32 	%r8, [_Z10Group_findRP2PtiS0_RPb_param_1];
	ld.param.u64 	%rd4, [_Z10Group_findRP2PtiS0_RPb_param_2];
	ld.param.u64 	%rd5, [_Z10Group_findRP2PtiS0_RPb_param_3];
	cvta.to.global.u64 	%rd1, %rd6;
	mov.u32 	%r9, %ctaid.x;
	mov.u32 	%r10, %ntid.x;
	mov.u32 	%r11, %tid.x;
	mad.lo.s32 	%r1, %r9, %r10, %r11;
	setp.ge.s32 	%p1, %r1, %r8;
	@%p1 bra 	$L__BB1_31;
	cvta.to.global.u64 	%rd2, %rd4;
	ld.global.u64 	%rd7, [%rd1];
	mul.wide.s32 	%rd8, %r1, 12;
	add.s64 	%rd3, %rd7, %rd8;
	ld.global.f32 	%f8, [%rd2];
	ld.f32 	%f1, [%rd3];
	sub.f32 	%f2, %f8, %f1;
	cvt.f64.f32 	%fd1, %f2;
	{
	.reg .b32 %temp; 
	mov.b64 	{%temp, %r2}, %fd1;
	}
	mov.f64 	%fd35, 0d4000000000000000;
	{
	.reg .b32 %temp; 
	mov.b64 	{%temp, %r12}, %fd35;
	}
	and.b32  	%r4, %r12, 2146435072;
	setp.eq.s32 	%p2, %r4, 1062207488;
	abs.f64 	%fd2, %fd1;
	{ // callseq 0, 0
	.param .b64 param0;
	st.param.f64 	[param0], %fd2;
	.param .b64 retval0;
	call.uni (retval0), 
	__internal_accurate_pow, 
	(
	param0
	);
	ld.param.f64 	%fd36, [retval0];
	} // callseq 0
	setp.lt.s32 	%p3, %r2, 0;
	neg.f64 	%fd38, %fd36;
	selp.f64 	%fd39, %fd38, %fd36, %p2;
	selp.f64 	%fd67, %fd39, %fd36, %p3;
	setp.neu.f32 	%p4, %f2, 0f00000000;
	@%p4 bra 	$L__BB1_3;
	setp.eq.s32 	%p5, %r4, 1062207488;
	selp.b32 	%r13, %r2, 0, %p5;
	setp.lt.s32 	%p6, %r12, 0;
	or.b32  	%r14, %r13, 2146435072;
	selp.b32 	%r15, %r14, %r13, %p6;
	mov.b32 	%r16, 0;
	mov.b64 	%fd67, {%r16, %r15};
$L__BB1_3:
	add.f64 	%fd40, %fd1, 0d4000000000000000;
	{
	.reg .b32 %temp; 
	mov.b64 	{%temp, %r17}, %fd40;
	}
	and.b32  	%r18, %r17, 2146435072;
	setp.ne.s32 	%p7, %r18, 2146435072;
	@%p7 bra 	$L__BB1_8;
	setp.num.f32 	%p8, %f2, %f2;
	@%p8 bra 	$L__BB1_6;
	mov.f64 	%fd41, 0d4000000000000000;
	add.rn.f64 	%fd67, %fd1, %fd41;
	bra.uni 	$L__BB1_8;
$L__BB1_6:
	setp.neu.f64 	%p9, %fd2, 0d7FF0000000000000;
	@%p9 bra 	$L__BB1_8;
	setp.lt.s32 	%p10, %r2, 0;
	setp.eq.s32 	%p11, %r4, 1062207488;
	setp.lt.s32 	%p12, %r12, 0;
	selp.b32 	%r20, 0, 2146435072, %p12;
	and.b32  	%r21, %r12, 2147483647;
	setp.ne.s32 	%p13, %r21, 1071644672;
	or.b32  	%r22, %r20, -2147483648;
	selp.b32 	%r23, %r22, %r20, %p13;
	selp.b32 	%r24, %r23, %r20, %p11;
	selp.b32 	%r25, %r24, %r20, %p10;
	mov.b32 	%r26, 0;
	mov.b64 	%fd67, {%r26, %r25};
$L__BB1_8:
	setp.eq.s32 	%p14, %r4, 1062207488;
	setp.eq.f32 	%p15, %f2, 0f3F800000;
	selp.f64 	%fd9, 0d3FF0000000000000, %fd67, %p15;
	ld.global.f32 	%f9, [%rd2+4];
	ld.f32 	%f3, [%rd3+4];
	sub.f32 	%f4, %f9, %f3;
	cvt.f64.f32 	%fd10, %f4;
	{
	.reg .b32 %temp; 
	mov.b64 	{%temp, %r5}, %fd10;
	}
	abs.f64 	%fd11, %fd10;
	{ // callseq 1, 0
	.param .b64 param0;
	st.param.f64 	[param0], %fd11;
	.param .b64 retval0;
	call.uni (retval0), 
	__internal_accurate_pow, 
	(
	param0
	);
	ld.param.f64 	%fd42, [retval0];
	} // callseq 1
	setp.lt.s32 	%p16, %r5, 0;
	neg.f64 	%fd44, %fd42;
	selp.f64 	%fd45, %fd44, %fd42, %p14;
	selp.f64 	%fd69, %fd45, %fd42, %p16;
	setp.neu.f32 	%p17, %f4, 0f00000000;
	@%p17 bra 	$L__BB1_10;
	selp.b32 	%r28, %r5, 0, %p14;
	setp.lt.s32 	%p19, %r12, 0;
	or.b32  	%r29, %r28, 2146435072;
	selp.b32 	%r30, %r29, %r28, %p19;
	mov.b32 	%r31, 0;
	mov.b64 	%fd69, {%r31, %r30};
$L__BB1_10:
	add.f64 	%fd46, %fd10, 0d4000000000000000;
	{
	.reg .b32 %temp; 
	mov.b64 	{%temp, %r32}, %fd46;
	}
	and.b32  	%r33, %r32, 2146435072;
	setp.ne.s32 	%p20, %r33, 2146435072;
	@%p20 bra 	$L__BB1_15;
	setp.num.f32 	%p21, %f4, %f4;
	@%p21 bra 	$L__BB1_13;
	mov.f64 	%fd47, 0d4000000000000000;
	add.rn.f64 	%fd69, %fd10, %fd47;
	bra.uni 	$L__BB1_15;
$L__BB1_13:
	setp.neu.f64 	%p22, %fd11, 0d7FF0000000000000;
	@%p22 bra 	$L__BB1_15;
	setp.lt.s32 	%p23, %r5, 0;
	setp.eq.s32 	%p24, %r4, 1062207488;
	setp.lt.s32 	%p25, %r12, 0;
	selp.b32 	%r35, 0, 2146435072, %p25;
	and.b32  	%r36, %r12, 2147483647;
	setp.ne.s32 	%p26, %r36, 1071644672;
	or.b32  	%r37, %r35, -2147483648;
	selp.b32 	%r38, %r37, %r35, %p26;
	selp.b32 	%r39, %r38, %r35, %p24;
	selp.b32 	%r40, %r39, %r35, %p23;
	mov.b32 	%r41, 0;
	mov.b64 	%fd69, {%r41, %r40};
$L__BB1_15:
	setp.eq.s32 	%p27, %r4, 1062207488;
	setp.eq.f32 	%p28, %f4, 0f3F800000;
	selp.f64 	%fd48, 0d3FF0000000000000, %fd69, %p28;
	add.f64 	%fd49, %fd9, %fd48;
	sqrt.rn.f64 	%fd50, %fd49;
	cvt.rn.f32.f64 	%f5, %fd50;
	ld.global.f32 	%f10, [%rd2+12];
	sub.f32 	%f6, %f10, %f1;
	cvt.f64.f32 	%fd18, %f6;
	{
	.reg .b32 %temp; 
	mov.b64 	{%temp, %r6}, %fd18;
	}
	abs.f64 	%fd19, %fd18;
	{ // callseq 2, 0
	.param .b64 param0;
	st.param.f64 	[param0], %fd19;
	.param .b64 retval0;
	call.uni (retval0), 
	__internal_accurate_pow, 
	(
	param0
	);
	ld.param.f64 	%fd51, [retval0];
	} // callseq 2
	setp.lt.s32 	%p29, %r6, 0;
	neg.f64 	%fd53, %fd51;
	selp.f64 	%fd54, %fd53, %fd51, %p27;
	selp.f64 	%fd71, %fd54, %fd51, %p29;
	setp.neu.f32 	%p30, %f6, 0f00000000;
	@%p30 bra 	$L__BB1_17;
	setp.eq.s32 	%p31, %r4, 1062207488;
	selp.b32 	%r43, %r6, 0, %p31;
	setp.lt.s32 	%p32, %r12, 0;
	or.b32  	%r44, %r43, 2146435072;
	selp.b32 	%r45, %r44, %r43, %p32;
	mov.b32 	%r46, 0;
	mov.b64 	%fd71, {%r46, %r45};
$L__BB1_17:
	add.f64 	%fd55, %fd18, 0d4000000000000000;
	{
	.reg .b32 %temp; 
	mov.b64 	{%temp, %r47}, %fd55;
	}
	and.b32  	%r48, %r47, 2146435072;
	setp.ne.s32 	%p33, %r48, 2146435072;
	@%p33 bra 	$L__BB1_22;
	setp.num.f32 	%p34, %f6, %f6;
	@%p34 bra 	$L__BB1_20;
	mov.f64 	%fd56, 0d4000000000000000;
	add.rn.f64 	%fd71, %fd18, %fd56;
	bra.uni 	$L__BB1_22;
$L__BB1_20:
	setp.neu.f64 	%p35, %fd19, 0d7FF0000000000000;
	@%p35 bra 	$L__BB1_22;
	setp.lt.s32 	%p36, %r6, 0;
	setp.eq.s32 	%p37, %r4, 1062207488;
	setp.lt.s32 	%p38, %r12, 0;
	selp.b32 	%r50, 0, 2146435072, %p38;
	and.b32  	%r51, %r12, 2147483647;
	setp.ne.s32 	%p39, %r51, 1071644672;
	or.b32  	%r52, %r50, -2147483648;
	selp.b32 	%r53, %r52, %r50, %p39;
	selp.b32 	%r54, %r53, %r50, %p37;
	selp.b32 	%r55, %r54, %r50, %p36;
	mov.b32 	%r56, 0;
	mov.b64 	%fd71, {%r56, %r55};
$L__BB1_22:
	setp.eq.s32 	%p40, %r4, 1062207488;
	setp.eq.f32 	%p41, %f6, 0f3F800000;
	selp.f64 	%fd26, 0d3FF0000000000000, %fd71, %p41;
	ld.global.f32 	%f11, [%rd2+16];
	sub.f32 	%f7, %f11, %f3;
	cvt.f64.f32 	%fd27, %f7;
	{
	.reg .b32 %temp; 
	mov.b64 	{%temp, %r7}, %fd27;
	}
	abs.f64 	%fd28, %fd27;
	{ // callseq 3, 0
	.param .b64 param0;
	st.param.f64 	[param0], %fd28;
	.param .b64 retval0;
	call.uni (retval0), 
	__internal_accurate_pow, 
	(
	param0
	);
	ld.param.f64 	%fd57, [retval0];
	} // callseq 3
	setp.lt.s32 	%p42, %r7, 0;
	neg.f64 	%fd59, %fd57;
	selp.f64 	%fd60, %fd59, %fd57, %p40;
	selp.f64 	%fd73, %fd60, %fd57, %p42;
	setp.neu.f32 	%p43, %f7, 0f00000000;
	@%p43 bra 	$L__BB1_24;
	setp.eq.s32 	%p44, %r4, 1062207488;
	selp.b32 	%r58, %r7, 0, %p44;
	setp.lt.s32 	%p45, %r12, 0;
	or.b32  	%r59, %r58, 2146435072;
	selp.b32 	%r60, %r59, %r58, %p45;
	mov.b32 	%r61, 0;
	mov.b64 	%fd73, {%r61, %r60};
$L__BB1_24:
	add.f64 	%fd61, %fd27, 0d4000000000000000;
	{
	.reg .b32 %temp; 
	mov.b64 	{%temp, %r62}, %fd61;
	}
	and.b32  	%r63, %r62, 2146435072;
	setp.ne.s32 	%p46, %r63, 2146435072;
	@%p46 bra 	$L__BB1_29;
	setp.num.f32 	%p47, %f7, %f7;
	@%p47 bra 	$L__BB1_27;
	mov.f64 	%fd62, 0d4000000000000000;
	add.rn.f64 	%fd73, %fd27, %fd62;
	bra.uni 	$L__BB1_29;
$L__BB1_27:
	setp.neu.f64 	%p48, %fd28, 0d7FF0000000000000;
	@%p48 bra 	$L__BB1_29;
	setp.lt.s32 	%p49, %r7, 0;
	setp.eq.s32 	%p50, %r4, 1062207488;
	setp.lt.s32 	%p51, %r12, 0;
	selp.b32 	%r65, 0, 2146435072, %p51;
	and.b32  	%r66, %r12, 2147483647;
	setp.ne.s32 	%p52, %r66, 1071644672;
	or.b32  	%r67, %r65, -2147483648;
	selp.b32 	%r68, %r67, %r65, %p52;
	selp.b32 	%r69, %r68, %r65, %p50;
	selp.b32 	%r70, %r69, %r65, %p49;
	mov.b32 	%r71, 0;
	mov.b64 	%fd73, {%r71, %r70};
$L__BB1_29:
	setp.eq.f32 	%p53, %f7, 0f3F800000;
	selp.f64 	%fd63, 0d3FF0000000000000, %fd73, %p53;
	add.f64 	%fd64, %fd26, %fd63;
	sqrt.rn.f64 	%fd65, %fd64;
	cvt.rn.f32.f64 	%f12, %fd65;
	ld.u32 	%r72, [%rd3+8];
	setp.lt.f32 	%p54, %f5, %f12;
	selp.b32 	%r73, 1, 2, %p54;
	st.u32 	[%rd3+8], %r73;
	ld.global.u64 	%rd9, [%rd1];
	add.s64 	%rd11, %rd9, %rd8;
	ld.u32 	%r74, [%rd11+8];
	setp.eq.s32 	%p55, %r74, %r72;
	@%p55 bra 	$L__BB1_31;
	cvt.s64.s32 	%rd12, %r1;
	cvta.to.global.u64 	%rd13, %rd5;
	ld.global.u64 	%rd14, [%rd13];
	add.s64 	%rd15, %rd14, %rd12;
	mov.b16 	%rs1, 1;
	st.u8 	[%rd15], %rs1;
$L__BB1_31:
	ret;

}
	// .globl	_Z10Moved_findPbiS_
.visible .entry _Z10Moved_findPbiS_(
	.param .u64 .ptr .align 1 _Z10Moved_findPbiS__param_0,
	.param .u32 _Z10Moved_findPbiS__param_1,
	.param .u64 .ptr .align 1 _Z10Moved_findPbiS__param_2
)
{
	.reg .pred 	%p<5>;
	.reg .b16 	%rs<10>;
	.reg .b32 	%r<6>;
	.reg .b64 	%rd<7>;

	ld.param.u64 	%rd3, [_Z10Moved_findPbiS__param_0];
	ld.param.u32 	%r3, [_Z10Moved_findPbiS__param_1];
	ld.param.u64 	%rd4, [_Z10Moved_findPbiS__param_2];
	cvta.to.global.u64 	%rd1, %rd4;
	setp.lt.s32 	%p1, %r3, 1;
	@%p1 bra 	$L__BB2_6;
	ld.global.u8 	%rs8, [%rd1];
	cvta.to.global.u64 	%rd2, %rd3;
	mov.b32 	%r5, 0;
$L__BB2_2:
	and.b16  	%rs4, %rs8, 255;
	setp.ne.s16 	%p2, %rs4, 0;
	@%p2 bra 	$L__BB2_6;
	cvt.u64.u32 	%rd5, %r5;
	add.s64 	%rd6, %rd2, %rd5;
	ld.global.u8 	%rs6, [%rd6];
	setp.ne.s16 	%p3, %rs6, 1;
	mov.b16 	%rs8, 0;
	@%p3 bra 	$L__BB2_5;
	mov.b16 	%rs8, 1;
	st.global.u8 	[%rd1], %rs8;
$L__BB2_5:
	add.s32 	%r5, %r5, 1;
	setp.ne.s32 	%p4, %r5, %r3;
	@%p4 bra 	$L__BB2_2;
$L__BB2_6:
	ret;

}
	// .globl	_Z12Group_updateRP2PtiPfPi
.visible .entry _Z12Group_updateRP2PtiPfPi(
	.param .u64 .ptr .align 1 _Z12Group_updateRP2PtiPfPi_param_0,
	.param .u32 _Z12Group_updateRP2PtiPfPi_param_1,
	.param .u64 .ptr .align 1 _Z12Group_updateRP2PtiPfPi_param_2,
	.param .u64 .ptr .align 1 _Z12Group_updateRP2PtiPfPi_param_3
)
{
	.reg .pred 	%p<3>;
	.reg .b32 	%r<11>;
	.reg .b32 	%f<13>;
	.reg .b64 	%rd<20>;

	ld.param.u64 	%rd5, [_Z12Group_updateRP2PtiPfPi_param_0];
	ld.param.u32 	%r2, [_Z12Group_updateRP2PtiPfPi_param_1];
	ld.param.u64 	%rd6, [_Z12Group_updateRP2PtiPfPi_param_2];
	ld.param.u64 	%rd7, [_Z12Group_updateRP2PtiPfPi_param_3];
	cvta.to.global.u64 	%rd1, %rd7;
	cvta.to.global.u64 	%rd2, %rd6;
	cvta.to.global.u64 	%rd3, %rd5;
	mov.u32 	%r3, %ctaid.x;
	mov.u32 	%r4, %ntid.x;
	mov.u32 	%r5, %tid.x;
	mad.lo.s32 	%r1, %r3, %r4, %r5;
	setp.ge.s32 	%p1, %r1, %r2;
	@%p1 bra 	$L__BB3_4;
	ld.global.u64 	%rd8, [%rd3];
	cvta.to.global.u64 	%rd9, %rd8;
	mul.wide.s32 	%rd10, %r1, 12;
	add.s64 	%rd11, %rd9, %rd10;
	add.s64 	%rd4, %rd11, 8;
	ld.global.u32 	%r6, [%rd11+8];
	setp.ne.s32 	%p2, %r6, 1;
	@%p2 bra 	$L__BB3_3;
	ld.global.f32 	%f7, [%rd4+-8];
	ld.global.f32 	%f8, [%rd2];
	add.f32 	%f9, %f7, %f8;
	st.global.f32 	[%rd2], %f9;
	ld.global.u64 	%rd16, [%rd3];
	cvta.to.global.u64 	%rd17, %rd16;
	add.s64 	%rd19, %rd17, %rd10;
	ld.global.f32 	%f10, [%rd19+4];
	ld.global.f32 	%f11, [%rd2+4];
	add.f32 	%f12, %f10, %f11;
	st.global.f32 	[%rd2+4], %f12;
	ld.global.u32 	%r9, [%rd1];
	add.s32 	%r10, %r9, 1;
	st.global.u32 	[%rd1], %r10;
	bra.uni 	$L__BB3_4;
$L__BB3_3:
	ld.global.f32 	%f1, [%rd4+-8];
	ld.global.f32 	%f2, [%rd2+8];
	add.f32 	%f3, %f1, %f2;
	st.global.f32 	[%rd2+8], %f3;
	ld.global.u64 	%rd12, [%rd3];
	cvta.to.global.u64 	%rd13, %rd12;
	add.s64 	%rd15, %rd13, %rd10;
	ld.global.f32 	%f4, [%rd15+4];
	ld.global.f32 	%f5, [%rd2+12];
	add.f32 	%f6, %f4, %f5;
	st.global.f32 	[%rd2+12], %f6;
	ld.global.u32 	%r7, [%rd1+4];
	add.s32 	%r8, %r7, 1;
	st.global.u32 	[%rd1+4], %r8;
$L__BB3_4:
	ret;

}
.func  (.param .b64 func_retval0) __internal_accurate_pow(
	.param .b64 __internal_accurate_pow_param_0
)
{
	.reg .pred 	%p<8>;
	.reg .b32 	%r<49>;
	.reg .b32 	%f<3>;
	.reg .b64 	%fd<109>;

	ld.param.f64 	%fd10, [__internal_accurate_pow_param_0];
	{
	.reg .b32 %temp; 
	mov.b64 	{%temp, %r46}, %fd10;
	}
	{
	.reg .b32 %temp; 
	mov.b64 	{%r45, %temp}, %fd10;
	}
	shr.u32 	%r47, %r46, 20;
	setp.gt.u32 	%p1, %r46, 1048575;
	@%p1 bra 	$L__BB4_2;
	mul.f64 	%fd11, %fd10, 0d4350000000000000;
	{
	.reg .b32 %temp; 
	mov.b64 	{%temp, %r46}, %fd11;
	}
	{
	.reg .b32 %temp; 
	mov.b64 	{%r45, %temp}, %fd11;
	}
	shr.u32 	%r16, %r46, 20;
	add.s32 	%r47, %r16, -54;
$L__BB4_2:
	add.s32 	%r48, %r47, -1023;
	and.b32  	%r17, %r46, -2146435073;
	or.b32  	%r18, %r17, 1072693248;
	mov.b64 	%fd107, {%r45, %r18};
	setp.lt.u32 	%p2, %r18, 1073127583;
	@%p2 bra 	$L__BB4_4;
	{
	.reg .b32 %temp; 
	mov.b64 	{%r19, %temp}, %fd107;
	}
	{
	.reg .b32 %temp; 
	mov.b64 	{%temp, %r20}, %fd107;
	}
	add.s32 	%r21, %r20, -1048576;
	mov.b64 	%fd107, {%r19, %r21};
	add.s32 	%r48, %r47, -1022;
$L__BB4_4:
	add.f64 	%fd12, %fd107, 0dBFF0000000000000;
	add.f64 	%fd13, %fd107, 0d3FF0000000000000;
	rcp.approx.ftz.f64 	%fd14, %fd13;
	neg.f64 	%fd15, %fd13;
	fma.rn.f64 	%fd16, %fd15, %fd14, 0d3FF0000000000000;
	fma.rn.f64 	%fd17, %fd16, %fd16, %fd16;
	fma.rn.f64 	%fd18, %fd17, %fd14, %fd14;
	mul.f64 	%fd19, %fd12, %fd18;
	fma.rn.f64 	%fd20, %fd12, %fd18, %fd19;
	mul.f64 	%fd21, %fd20, %fd20;
	fma.rn.f64 	%fd22, %fd21, 0d3EB0F5FF7D2CAFE2, 0d3ED0F5D241AD3B5A;
	fma.rn.f64 	%fd23, %fd22, %fd21, 0d3EF3B20A75488A3F;
	fma.rn.f64 	%fd24, %fd23, %fd21, 0d3F1745CDE4FAECD5;
	fma.rn.f64 	%fd25, %fd24, %fd21, 0d3F3C71C7258A578B;
	fma.rn.f64 	%fd26, %fd25, %fd21, 0d3F6249249242B910;
	fma.rn.f64 	%fd27, %fd26, %fd21, 0d3F89999999999DFB;
	sub.f64 	%fd28, %fd12, %fd20;
	add.f64 	%fd29, %fd28, %fd28;
	neg.f64 	%fd30, %fd20;
	fma.rn.f64 	%fd31, %fd30, %fd12, %fd29;
	mul.f64 	%fd32, %fd18, %fd31;
	fma.rn.f64 	%fd33, %fd21, %fd27, 0d3FB5555555555555;
	mov.f64 	%fd34, 0d3FB5555555555555;
	sub.f64 	%fd35, %fd34, %fd33;
	fma.rn.f64 	%fd36, %fd21, %fd27, %fd35;
	add.f64 	%fd37, %fd36, 0dBC46A4CB00B9E7B0;
	add.f64 	%fd38, %fd33, %fd37;
	sub.f64 	%fd39, %fd33, %fd38;
	add.f64 	%fd40, %fd37, %fd39;
	mul.rn.f64 	%fd41, %fd20, %fd20;
	neg.f64 	%fd42, %fd41;
	fma.rn.f64 	%fd43, %fd20, %fd20, %fd42;
	{
	.reg .b32 %temp; 
	mov.b64 	{%r22, %temp}, %fd32;
	}
	{
	.reg .b32 %temp; 
	mov.b64 	{%temp, %r23}, %fd32;
	}
	add.s32 	%r24, %r23, 1048576;
	mov.b64 	%fd44, {%r22, %r24};
	fma.rn.f64 	%fd45, %fd20, %fd44, %fd43;
	mul.rn.f64 	%fd46, %fd41, %fd20;
	neg.f64 	%fd47, %fd46;
	fma.rn.f64 	%fd48, %fd41, %fd20, %fd47;
	fma.rn.f64 	%fd49, %fd41, %fd32, %fd48;
	fma.rn.f64 	%fd50, %fd45, %fd20, %fd49;
	mul.rn.f64 	%fd51, %fd38, %fd46;
	neg.f64 	%fd52, %fd51;
	fma.rn.f64 	%fd53, %fd38, %fd46, %fd52;
	fma.rn.f64 	%fd54, %fd38, %fd50, %fd53;
	fma.rn.f64 	%fd55, %fd40, %fd46, %fd54;
	add.f64 	%fd56, %fd51, %fd55;
	sub.f64 	%fd57, %fd51, %fd56;
	add.f64 	%fd58, %fd55, %fd57;
	add.f64 	%fd59, %fd20, %fd56;
	sub.f64 	%fd60, %fd20, %fd59;
	add.f64 	%fd61, %fd56, %fd60;
	add.f64 	%fd62, %fd58, %fd61;
	add.f64 	%fd63, %fd32, %fd62;
	add.f64 	%fd64, %fd59, %fd63;
	sub.f64 	%fd65, %fd59, %fd64;
	add.f64 	%fd66, %fd63, %fd65;
	xor.b32  	%r25, %r48, -2147483648;
	mov.b32 	%r26, 1127219200;
	mov.b64 	%fd67, {%r25, %r26};
	mov.b32 	%r27, -2147483648;
	mov.b64 	%fd68, {%r27, %r26};
	sub.f64 	%fd69, %fd67, %fd68;
	fma.rn.f64 	%fd70, %fd69, 0d3FE62E42FEFA39EF, %fd64;
	fma.rn.f64 	%fd71, %fd69, 0dBFE62E42FEFA39EF, %fd70;
	sub.f64 	%fd72, %fd71, %fd64;
	sub.f64 	%fd73, %fd66, %fd72;
	fma.rn.f64 	%fd74, %fd69, 0d3C7ABC9E3B39803F, %fd73;
	add.f64 	%fd75, %fd70, %fd74;
	sub.f64 	%fd76, %fd70, %fd75;
	add.f64 	%fd77, %fd74, %fd76;
	mov.f64 	%fd78, 0d4000000000000000;
	{
	.reg .b32 %temp; 
	mov.b64 	{%temp, %r28}, %fd78;
	}
	{
	.reg .b32 %temp; 
	mov.b64 	{%r29, %temp}, %fd78;
	}
	shl.b32 	%r30, %r28, 1;
	setp.gt.u32 	%p3, %r30, -33554433;
	and.b32  	%r31, %r28, -15728641;
	selp.b32 	%r32, %r31, %r28, %p3;
	mov.b64 	%fd79, {%r29, %r32};
	mul.rn.f64 	%fd80, %fd75, %fd79;
	neg.f64 	%fd81, %fd80;
	fma.rn.f64 	%fd82, %fd75, %fd79, %fd81;
	fma.rn.f64 	%fd83, %fd77, %fd79, %fd82;
	add.f64 	%fd4, %fd80, %fd83;
	sub.f64 	%fd84, %fd80, %fd4;
	add.f64 	%fd5, %fd83, %fd84;
	fma.rn.f64 	%fd85, %fd4, 0d3FF71547652B82FE, 0d4338000000000000;
	{
	.reg .b32 %temp; 
	mov.b64 	{%r13, %temp}, %fd85;
	}
	mov.f64 	%fd86, 0dC338000000000000;
	add.rn.f64 	%fd87, %fd85, %fd86;
	fma.rn.f64 	%fd88, %fd87, 0dBFE62E42FEFA39EF, %fd4;
	fma.rn.f64 	%fd89, %fd87, 0dBC7ABC9E3B39803F, %fd88;
	fma.rn.f64 	%fd90, %fd89, 0d3E5ADE1569CE2BDF, 0d3E928AF3FCA213EA;
	fma.rn.f64 	%fd91, %fd90, %fd89, 0d3EC71DEE62401315;
	fma.rn.f64 	%fd92, %fd91, %fd89, 0d3EFA01997C89EB71;
	fma.rn.f64 	%fd93, %fd92, %fd89, 0d3F2A01A014761F65;
	fma.rn.f64 	%fd94, %fd93, %fd89, 0d3F56C16C1852B7AF;
	fma.rn.f64 	%fd95, %fd94, %fd89, 0d3F81111111122322;
	fma.rn.f64 	%fd96, %fd95, %fd89, 0d3FA55555555502A1;
	fma.rn.f64 	%fd97, %fd96, %fd89, 0d3FC5555555555511;
	fma.rn.f64 	%fd98, %fd97, %fd89, 0d3FE000000000000B;
	fma.rn.f64 	%fd99, %fd98, %fd89, 0d3FF0000000000000;
	fma.rn.f64 	%fd100, %fd99, %fd89, 0d3FF0000000000000;
	{
	.reg .b32 %temp; 
	mov.b64 	{%r14, %temp}, %fd100;
	}
	{
	.reg .b32 %temp; 
	mov.b64 	{%temp, %r15}, %fd100;
	}
	shl.b32 	%r33, %r13, 20;
	add.s32 	%r34, %r33, %r15;
	mov.b64 	%fd108, {%r14, %r34};
	{
	.reg .b32 %temp; 
	mov.b64 	{%temp, %r35}, %fd4;
	}
	mov.b32 	%f2, %r35;
	abs.f32 	%f1, %f2;
	setp.lt.f32 	%p4, %f1, 0f4086232B;
	@%p4 bra 	$L__BB4_7;
	setp.lt.f64 	%p5, %fd4, 0d0000000000000000;
	add.f64 	%fd101, %fd4, 0d7FF0000000000000;
	selp.f64 	%fd108, 0d0000000000000000, %fd101, %p5;
	setp.geu.f32 	%p6, %f1, 0f40874800;
	@%p6 bra 	$L__BB4_7;
	shr.u32 	%r36, %r13, 31;
	add.s32 	%r37, %r13, %r36;
	shr.s32 	%r38, %r37, 1;
	shl.b32 	%r39, %r38, 20;
	add.s32 	%r40, %r15, %r39;
	mov.b64 	%fd102, {%r14, %r40};
	sub.s32 	%r41, %r13, %r38;
	shl.b32 	%r42, %r41, 20;
	add.s32 	%r43, %r42, 1072693248;
	mov.b32 	%r44, 0;
	mov.b64 	%fd103, {%r44, %r43};
	mul.f64 	%fd108, %fd103, %fd102;
$L__BB4_7:
	abs.f64 	%fd104, %fd108;
	setp.eq.f64 	%p7, %fd104, 0d7FF0000000000000;
	fma.rn.f64 	%fd105, %fd108, %fd5, %fd108;
	selp.f64 	%fd106, %fd108, %fd105, %p7;
	st.param.f64 	[func_retval0], %fd106;
	ret;

}


// ===== COMPILED SASS (sm_100) =====

	.target	sm_100

	.elftype	@"ET_EXEC"


//--------------------- .note.nv.tkinfo           --------------------------
	.section	.note.nv.tkinfo,"",@"SHT_NOTE"
	.sectionflags	@"SHF_NOTE_NV_TKINFO"
	.tkinfo
        /*0018*/ 	.word	0x00000002
        /*0030*/ 	.string	""
        /*0030*/ 	.string	"ptxas"
        /*0030*/ 	.string	"Cuda compilation tools, release 13.0, V13.0.88"
        /*0030*/ 	.string	"Build cuda_13.0.r13.0/compiler.36424714_0"
        /*0030*/ 	.string	"-arch sm_100 -m 64 "



//--------------------- .note.nv.cuinfo           --------------------------
	.section	.note.nv.cuinfo,"",@"SHT_NOTE"
	.sectionflags	@"SHF_NOTE_NV_CUINFO"
        /*0018*/ 	.short	0x0002
        /*001a*/ 	.short	0x0064
        /*001c*/ 	.short	0x0082
	.zero		2


//--------------------- .nv.info                  --------------------------
	.section	.nv.info,"",@"SHT_CUDA_INFO"
	.align	4


	//----- nvinfo : EIATTR_REGCOUNT
	.align		4
        /*0000*/ 	.byte	0x04, 0x2f
        /*0002*/ 	.short	(.L_1 - .L_0)
	.align		4
.L_0:
        /*0004*/ 	.word	index@(_Z8setFalseRPbi)
        /*0008*/ 	.word	0x00000008


	//----- nvinfo : EIATTR_FRAME_SIZE
	.align		4
.L_1:
        /*000c*/ 	.byte	0x04, 0x11
        /*000e*/ 	.short	(.L_3 - .L_2)
	.align		4
.L_2:
        /*0010*/ 	.word	index@(_Z8setFalseRPbi)
        /*0014*/ 	.word	0x00000000


	//----- nvinfo : EIATTR_REGCOUNT
	.align		4
.L_3:
        /*0018*/ 	.byte	0x04, 0x2f
        /*001a*/ 	.short	(.L_5 - .L_4)
	.align		4
.L_4:
        /*001c*/ 	.word	index@(_Z10Group_findRP2PtiS0_RPb)
        /*0020*/ 	.word	0x00000022


	//----- nvinfo : EIATTR_FRAME_SIZE
	.align		4
.L_5:
        /*0024*/ 	.byte	0x04, 0x11
        /*0026*/ 	.short	(.L_7 - .L_6)
	.align		4
.L_6:
        /*0028*/ 	.word	index@($_Z10Group_findRP2PtiS0_RPb$__internal_accurate_pow)
        /*002c*/ 	.word	0x00000000


	//----- nvinfo : EIATTR_FRAME_SIZE
	.align		4
.L_7:
        /*0030*/ 	.byte	0x04, 0x11
        /*0032*/ 	.short	(.L_9 - .L_8)
	.align		4
.L_8:
        /*0034*/ 	.word	index@($__internal_0_$__cuda_sm20_dsqrt_rn_f64_mediumpath_v1)
        /*0038*/ 	.word	0x00000000


	//----- nvinfo : EIATTR_FRAME_SIZE
	.align		4
.L_9:
        /*003c*/ 	.byte	0x04, 0x11
        /*003e*/ 	.short	(.L_11 - .L_10)
	.align		4
.L_10:
        /*0040*/ 	.word	index@(_Z10Group_findRP2PtiS0_RPb)
        /*0044*/ 	.word	0x00000000


	//----- nvinfo : EIATTR_REGCOUNT
	.align		4
.L_11:
        /*0048*/ 	.byte	0x04, 0x2f
        /*004a*/ 	.short	(.L_13 - .L_12)
	.align		4
.L_12:
        /*004c*/ 	.word	index@(_Z10Moved_findPbiS_)
        /*0050*/ 	.word	0x00000009


	//----- nvinfo : EIATTR_FRAME_SIZE
	.align		4
.L_13:
        /*0054*/ 	.byte	0x04, 0x11
        /*0056*/ 	.short	(.L_15 - .L_14)
	.align		4
.L_14:
        /*0058*/ 	.word	index@(_Z10Moved_findPbiS_)
        /*005c*/ 	.word	0x00000000


	//----- nvinfo : EIATTR_REGCOUNT
	.align		4
.L_15:
        /*0060*/ 	.byte	0x04, 0x2f
        /*0062*/ 	.short	(.L_17 - .L_16)
	.align		4
.L_16:
        /*0064*/ 	.word	index@(_Z12Group_updateRP2PtiPfPi)
        /*0068*/ 	.word	0x00000012


	//----- nvinfo : EIATTR_FRAME_SIZE
	.align		4
.L_17:
        /*006c*/ 	.byte	0x04, 0x11
        /*006e*/ 	.short	(.L_19 - .L_18)
	.align		4
.L_18:
        /*0070*/ 	.word	index@(_Z12Group_updateRP2PtiPfPi)
        /*0074*/ 	.word	0x00000000


	//----- nvinfo : EIATTR_MIN_STACK_SIZE
	.align		4
.L_19:
        /*0078*/ 	.byte	0x04, 0x12
        /*007a*/ 	.short	(.L_21 - .L_20)
	.align		4
.L_20:
        /*007c*/ 	.word	index@(_Z12Group_updateRP2PtiPfPi)
        /*0080*/ 	.word	0x00000000


	//----- nvinfo : EIATTR_MIN_STACK_SIZE
	.align		4
.L_21:
        /*0084*/ 	.byte	0x04, 0x12
        /*0086*/ 	.short	(.L_23 - .L_22)
	.align		4
.L_22:
        /*0088*/ 	.word	index@(_Z10Moved_findPbiS_)
        /*008c*/ 	.word	0x00000000


	//----- nvinfo : EIATTR_MIN_STACK_SIZE
	.align		4
.L_23:
        /*0090*/ 	.byte	0x04, 0x12
        /*0092*/ 	.short	(.L_25 - .L_24)
	.align		4
.L_24:
        /*0094*/ 	.word	index@(_Z10Group_findRP2PtiS0_RPb)
        /*0098*/ 	.word	0x00000000


	//----- nvinfo : EIATTR_MIN_STACK_SIZE
	.align		4
.L_25:
        /*009c*/ 	.byte	0x04, 0x12
        /*009e*/ 	.short	(.L_27 - .L_26)
	.align		4
.L_26:
        /*00a0*/ 	.word	index@(_Z8setFalseRPbi)
        /*00a4*/ 	.word	0x00000000
.L_27:


//--------------------- .nv.compat                --------------------------
	.section	.nv.compat,"",@"SHT_CUDA_COMPAT_INFO"
	.align	4
        /*0000*/ 	.byte	0x02, 0x09, 0x00, 0x00, 0x02, 0x02, 0x01, 0x00, 0x02, 0x05, 0x05, 0x00, 0x03, 0x07, 0x01, 0x01
        /*0010*/ 	.byte	0x02, 0x03, 0x00, 0x00, 0x02, 0x06, 0x01, 0x00, 0x04, 0x0b, 0x08, 0x00, 0x01, 0x00, 0x00, 0x00
        /*0020*/ 	.byte	0x00, 0x00, 0x00, 0x00


//--------------------- .nv.info._Z12Group_updateRP2PtiPfPi --------------------------
	.section	.nv.info._Z12Group_updateRP2PtiPfPi,"",@"SHT_CUDA_INFO"
	.sectionflags	@""
	.align	4


	//----- nvinfo : EIATTR_CUDA_API_VERSION
	.align		4
        /*0000*/ 	.byte	0x04, 0x37
        /*0002*/ 	.short	(.L_29 - .L_28)
.L_28:
        /*0004*/ 	.word	0x00000082


	//----- nvinfo : EIATTR_KPARAM_INFO
	.align		4
.L_29:
        /*0008*/ 	.byte	0x04, 0x17
        /*000a*/ 	.short	(.L_31 - .L_30)
.L_30:
        /*000c*/ 	.word	0x00000000
        /*0010*/ 	.short	0x0003
        /*0012*/ 	.short	0x0018
        /*0014*/ 	.byte	0x00, 0xf5, 0x21, 0x00


	//----- nvinfo : EIATTR_KPARAM_INFO
	.align		4
.L_31:
        /*0018*/ 	.byte	0x04, 0x17
        /*001a*/ 	.short	(.L_33 - .L_32)
.L_32:
        /*001c*/ 	.word	0x00000000
        /*0020*/ 	.short	0x0002
        /*0022*/ 	.short	0x0010
        /*0024*/ 	.byte	0x00, 0xf5, 0x21, 0x00


	//----- nvinfo : EIATTR_KPARAM_INFO
	.align		4
.L_33:
        /*0028*/ 	.byte	0x04, 0x17
        /*002a*/ 	.short	(.L_35 - .L_34)
.L_34:
        /*002c*/ 	.word	0x00000000
        /*0030*/ 	.short	0x0001
        /*0032*/ 	.short	0x0008
        /*0034*/ 	.byte	0x00, 0xf0, 0x11, 0x00


	//----- nvinfo : EIATTR_KPARAM_INFO
	.align		4
.L_35:
        /*0038*/ 	.byte	0x04, 0x17
        /*003a*/ 	.short	(.L_37 - .L_36)
.L_36:
        /*003c*/ 	.word	0x00000000
        /*0040*/ 	.short	0x0000
        /*0042*/ 	.short	0x0000
        /*0044*/ 	.byte	0x00, 0xf5, 0x21, 0x00


	//----- nvinfo : EIATTR_SPARSE_MMA_MASK
	.align		4
.L_37:
        /*0048*/ 	.byte	0x03, 0x50
        /*004a*/ 	.short	0x0000


	//----- nvinfo : EIATTR_MAXREG_COUNT
	.align		4
        /*004c*/ 	.byte	0x03, 0x1b
        /*004e*/ 	.short	0x00ff


	//----- nvinfo : EIATTR_MERCURY_ISA_VERSION
	.align		4
        /*0050*/ 	.byte	0x03, 0x5f
        /*0052*/ 	.short	0x0101


	//----- nvinfo : EIATTR_VRC_CTA_INIT_COUNT
	.align		4
        /*0054*/ 	.byte	0x02, 0x4a
	.zero		1
	.zero		1


	//----- nvinfo : EIATTR_EXIT_INSTR_OFFSETS
	.align		4
        /*0058*/ 	.byte	0x04, 0x1c
        /*005a*/ 	.short	(.L_39 - .L_38)


	//   ....[0]....
.L_38:
        /*005c*/ 	.word	0x00000070


	//   ....[1]....
        /*0060*/ 	.word	0x000001e0


	//   ....[2]....
        /*0064*/ 	.word	0x000002e0


	//----- nvinfo : EIATTR_CRS_STACK_SIZE
	.align		4
.L_39:
        /*0068*/ 	.byte	0x04, 0x1e
        /*006a*/ 	.short	(.L_41 - .L_40)
.L_40:
        /*006c*/ 	.word	0x00000000


	//----- nvinfo : EIATTR_CBANK_PARAM_SIZE
	.align		4
.L_41:
        /*0070*/ 	.byte	0x03, 0x19
        /*0072*/ 	.short	0x0020


	//----- nvinfo : EIATTR_PARAM_CBANK
	.align		4
        /*0074*/ 	.byte	0x04, 0x0a
        /*0076*/ 	.short	(.L_43 - .L_42)
	.align		4
.L_42:
        /*0078*/ 	.word	index@(.nv.constant0._Z12Group_updateRP2PtiPfPi)
        /*007c*/ 	.short	0x0380
        /*007e*/ 	.short	0x0020


	//----- nvinfo : EIATTR_SW_WAR
	.align		4
.L_43:
        /*0080*/ 	.byte	0x04, 0x36
        /*0082*/ 	.short	(.L_45 - .L_44)
.L_44:
        /*0084*/ 	.word	0x00000008
.L_45:


//--------------------- .nv.info._Z10Moved_findPbiS_ --------------------------
	.section	.nv.info._Z10Moved_findPbiS_,"",@"SHT_CUDA_INFO"
	.sectionflags	@""
	.align	4


	//----- nvinfo : EIATTR_CUDA_API_VERSION
	.align		4
        /*0000*/ 	.byte	0x04, 0x37
        /*0002*/ 	.short	(.L_47 - .L_46)
.L_46:
        /*0004*/ 	.word	0x00000082


	//----- nvinfo : EIATTR_KPARAM_INFO
	.align		4
.L_47:
        /*0008*/ 	.byte	0x04, 0x17
        /*000a*/ 	.short	(.L_49 - .L_48)
.L_48:
        /*000c*/ 	.word	0x00000000
        /*0010*/ 	.short	0x0002
        /*0012*/ 	.short	0x0010
        /*0014*/ 	.byte	0x00, 0xf5, 0x21, 0x00


	//----- nvinfo : EIATTR_KPARAM_INFO
	.align		4
.L_49:
        /*0018*/ 	.byte	0x04, 0x17
        /*001a*/ 	.short	(.L_51 - .L_50)
.L_50:
        /*001c*/ 	.word	0x00000000
        /*0020*/ 	.short	0x0001
        /*0022*/ 	.short	0x0008
        /*0024*/ 	.byte	0x00, 0xf0, 0x11, 0x00


	//----- nvinfo : EIATTR_KPARAM_INFO
	.align		4
.L_51:
        /*0028*/ 	.byte	0x04, 0x17
        /*002a*/ 	.short	(.L_53 - .L_52)
.L_52:
        /*002c*/ 	.word	0x00000000
        /*0030*/ 	.short	0x0000
        /*0032*/ 	.short	0x0000
        /*0034*/ 	.byte	0x00, 0xf5, 0x21, 0x00


	//----- nvinfo : EIATTR_SPARSE_MMA_MASK
	.align		4
.L_53:
        /*0038*/ 	.byte	0x03, 0x50
        /*003a*/ 	.short	0x0000


	//----- nvinfo : EIATTR_MAXREG_COUNT
	.align		4
        /*003c*/ 	.byte	0x03, 0x1b
        /*003e*/ 	.short	0x00ff


	//----- nvinfo : EIATTR_MERCURY_ISA_VERSION
	.align		4
        /*0040*/ 	.byte	0x03, 0x5f
        /*0042*/ 	.short	0x0101


	//----- nvinfo : EIATTR_VRC_CTA_INIT_COUNT
	.align		4
        /*0044*/ 	.byte	0x02, 0x4a
	.zero		1
	.zero		1


	//----- nvinfo : EIATTR_EXIT_INSTR_OFFSETS
	.align		4
        /*0048*/ 	.byte	0x04, 0x1c
        /*004a*/ 	.short	(.L_55 - .L_54)


	//   ....[0]....
.L_54:
        /*004c*/ 	.word	0x00000030


	//   ....[1]....
        /*0050*/ 	.word	0x000000b0


	//   ....[2]....
        /*0054*/ 	.word	0x000001c0


	//----- nvinfo : EIATTR_CBANK_PARAM_SIZE
	.align		4
.L_55:
        /*0058*/ 	.byte	0x03, 0x19
        /*005a*/ 	.short	0x0018


	//----- nvinfo : EIATTR_PARAM_CBANK
	.align		4
        /*005c*/ 	.byte	0x04, 0x0a
        /*005e*/ 	.short	(.L_57 - .L_56)
	.align		4
.L_56:
        /*0060*/ 	.word	index@(.nv.constant0._Z10Moved_findPbiS_)
        /*0064*/ 	.short	0x0380
        /*0066*/ 	.short	0x0018


	//----- nvinfo : EIATTR_SW_WAR
	.align		4
.L_57:
        /*0068*/ 	.byte	0x04, 0x36
        /*006a*/ 	.short	(.L_59 - .L_58)
.L_58:
        /*006c*/ 	.word	0x00000008
.L_59:


//--------------------- .nv.info._Z10Group_findRP2PtiS0_RPb --------------------------
	.section	.nv.info._Z10Group_findRP2PtiS0_RPb,"",@"SHT_CUDA_INFO"
	.sectionflags	@""
	.align	4


	//----- nvinfo : EIATTR_CUDA_API_VERSION
	.align		4
        /*0000*/ 	.byte	0x04, 0x37
        /*0002*/ 	.short	(.L_61 - .L_60)
.L_60:
        /*0004*/ 	.word	0x00000082


	//----- nvinfo : EIATTR_KPARAM_INFO
	.align		4
.L_61:
        /*0008*/ 	.byte	0x04, 0x17
        /*000a*/ 	.short	(.L_63 - .L_62)
.L_62:
        /*000c*/ 	.word	0x00000000
        /*0010*/ 	.short	0x0003
        /*0012*/ 	.short	0x0018
        /*0014*/ 	.byte	0x00, 0xf5, 0x21, 0x00


	//----- nvinfo : EIATTR_KPARAM_INFO
	.align		4
.L_63:
        /*0018*/ 	.byte	0x04, 0x17
        /*001a*/ 	.short	(.L_65 - .L_64)
.L_64:
        /*001c*/ 	.word	0x00000000
        /*0020*/ 	.short	0x0002
        /*0022*/ 	.short	0x0010
        /*0024*/ 	.byte	0x00, 0xf5, 0x21, 0x00


	//----- nvinfo : EIATTR_KPARAM_INFO
	.align		4
.L_65:
        /*0028*/ 	.byte	0x04, 0x17
        /*002a*/ 	.short	(.L_67 - .L_66)
.L_66:
        /*002c*/ 	.word	0x00000000
        /*0030*/ 	.short	0x0001
        /*0032*/ 	.short	0x0008
        /*0034*/ 	.byte	0x00, 0xf0, 0x11, 0x00


	//----- nvinfo : EIATTR_KPARAM_INFO
	.align		4
.L_67:
        /*0038*/ 	.byte	0x04, 0x17
        /*003a*/ 	.short	(.L_69 - .L_68)
.L_68:
        /*003c*/ 	.word	0x00000000
        /*0040*/ 	.short	0x0000
        /*0042*/ 	.short	0x0000
        /*0044*/ 	.byte	0x00, 0xf5, 0x21, 0x00


	//----- nvinfo : EIATTR_SPARSE_MMA_MASK
	.align		4
.L_69:
        /*0048*/ 	.byte	0x03, 0x50
        /*004a*/ 	.short	0x0000


	//----- nvinfo : EIATTR_MAXREG_COUNT
	.align		4
        /*004c*/ 	.byte	0x03, 0x1b
        /*004e*/ 	.short	0x00ff


	//----- nvinfo : EIATTR_MERCURY_ISA_VERSION
	.align		4
        /*0050*/ 	.byte	0x03, 0x5f
        /*0052*/ 	.short	0x0101


	//----- nvinfo : EIATTR_VRC_CTA_INIT_COUNT
	.align		4
        /*0054*/ 	.byte	0x02, 0x4a
	.zero		1
	.zero		1


	//----- nvinfo : EIATTR_EXIT_INSTR_OFFSETS
	.align		4
        /*0058*/ 	.byte	0x04, 0x1c
        /*005a*/ 	.short	(.L_71 - .L_70)


	//   ....[0]....
.L_70:
        /*005c*/ 	.word	0x00000070


	//   ....[1]....
        /*0060*/ 	.word	0x00000c50


	//   ....[2]....
        /*0064*/ 	.word	0x00000cc0


	//----- nvinfo : EIATTR_CRS_STACK_SIZE
	.align		4
.L_71:
        /*0068*/ 	.byte	0x04, 0x1e
        /*006a*/ 	.short	(.L_73 - .L_72)
.L_72:
        /*006c*/ 	.word	0x00000000


	//----- nvinfo : EIATTR_CBANK_PARAM_SIZE
	.align		4
.L_73:
        /*0070*/ 	.byte	0x03, 0x19
        /*0072*/ 	.short	0x0020


	//----- nvinfo : EIATTR_PARAM_CBANK
	.align		4
        /*0074*/ 	.byte	0x04, 0x0a
        /*0076*/ 	.short	(.L_75 - .L_74)
	.align		4
.L_74:
        /*0078*/ 	.word	index@(.nv.constant0._Z10Group_findRP2PtiS0_RPb)
        /*007c*/ 	.short	0x0380
        /*007e*/ 	.short	0x0020


	//----- nvinfo : EIATTR_SW_WAR
	.align		4
.L_75:
        /*0080*/ 	.byte	0x04, 0x36
        /*0082*/ 	.short	(.L_77 - .L_76)
.L_76:
        /*0084*/ 	.word	0x00000008
.L_77:


//--------------------- .nv.info._Z8setFalseRPbi  --------------------------
	.section	.nv.info._Z8setFalseRPbi,"",@"SHT_CUDA_INFO"
	.sectionflags	@""
	.align	4


	//----- nvinfo : EIATTR_CUDA_API_VERSION
	.align		4
        /*0000*/ 	.byte	0x04, 0x37
        /*0002*/ 	.short	(.L_79 - .L_78)
.L_78:
        /*0004*/ 	.word	0x00000082


	//----- nvinfo : EIATTR_KPARAM_INFO
	.align		4
.L_79:
        /*0008*/ 	.byte	0x04, 0x17
        /*000a*/ 	.short	(.L_81 - .L_80)
.L_80:
        /*000c*/ 	.word	0x00000000
        /*0010*/ 	.short	0x0001
        /*0012*/ 	.short	0x0008
        /*0014*/ 	.byte	0x00, 0xf0, 0x11, 0x00


	//----- nvinfo : EIATTR_KPARAM_INFO
	.align		4
.L_81:
        /*0018*/ 	.byte	0x04, 0x17
        /*001a*/ 	.short	(.L_83 - .L_82)
.L_82:
        /*001c*/ 	.word	0x00000000
        /*0020*/ 	.short	0x0000
        /*0022*/ 	.short	0x0000
        /*0024*/ 	.byte	0x00, 0xf5, 0x21, 0x00


	//----- nvinfo : EIATTR_SPARSE_MMA_MASK
	.align		4
.L_83:
        /*0028*/ 	.byte	0x03, 0x50
        /*002a*/ 	.short	0x0000


	//----- nvinfo : EIATTR_MAXREG_COUNT
	.align		4
        /*002c*/ 	.byte	0x03, 0x1b
        /*002e*/ 	.short	0x00ff


	//----- nvinfo : EIATTR_MERCURY_ISA_VERSION
	.align		4
        /*0030*/ 	.byte	0x03, 0x5f
        /*0032*/ 	.short	0x0101


	//----- nvinfo : EIATTR_VRC_CTA_INIT_COUNT
	.align		4
        /*0034*/ 	.byte	0x02, 0x4a
	.zero		1
	.zero		1


	//----- nvinfo : EIATTR_EXIT_INSTR_OFFSETS
	.align		4
        /*0038*/ 	.byte	0x04, 0x1c
        /*003a*/ 	.short	(.L_85 - .L_84)


	//   ....[0]....
.L_84:
        /*003c*/ 	.word	0x00000070


	//   ....[1]....
        /*0040*/ 	.word	0x000000e0


	//----- nvinfo : EIATTR_CBANK_PARAM_SIZE
	.align		4
.L_85:
        /*0044*/ 	.byte	0x03, 0x19
        /*0046*/ 	.short	0x000c


	//----- nvinfo : EIATTR_PARAM_CBANK
	.align		4
        /*0048*/ 	.byte	0x04, 0x0a
        /*004a*/ 	.short	(.L_87 - .L_86)
	.align		4
.L_86:
        /*004c*/ 	.word	index@(.nv.constant0._Z8setFalseRPbi)
        /*0050*/ 	.short	0x0380
        /*0052*/ 	.short	0x000c


	//----- nvinfo : EIATTR_SW_WAR
	.align		4
.L_87:
        /*0054*/ 	.byte	0x04, 0x36
        /*0056*/ 	.short	(.L_89 - .L_88)
.L_88:
        /*0058*/ 	.word	0x00000008
.L_89:


//--------------------- .nv.callgraph             --------------------------
	.section	.nv.callgraph,"",@"SHT_CUDA_CALLGRAPH"
	.align	4
	.sectionentsize	8
	.align		4
        /*0000*/ 	.word	0x00000000
	.align		4
        /*0004*/ 	.word	0xffffffff
	.align		4
        /*0008*/ 	.word	0x00000000
	.align		4
        /*000c*/ 	.word	0xfffffffe
	.align		4
        /*0010*/ 	.word	0x00000000
	.align		4
        /*0014*/ 	.word	0xfffffffd
	.align		4
        /*0018*/ 	.word	0x00000000
	.align		4
        /*001c*/ 	.word	0xfffffffc


//--------------------- .text._Z12Group_updateRP2PtiPfPi --------------------------
	.section	.text._Z12Group_updateRP2PtiPfPi,"ax",@progbits
	.align	128
        .global         _Z12Group_updateRP2PtiPfPi
        .type           _Z12Group_updateRP2PtiPfPi,@function
        .size           _Z12Group_updateRP2PtiPfPi,(.L_x_29 - _Z12Group_updateRP2PtiPfPi)
        .other          _Z12Group_updateRP2PtiPfPi,@"STO_CUDA_ENTRY STV_DEFAULT"
_Z12Group_updateRP2PtiPfPi:
.text._Z12Group_updateRP2PtiPfPi:
[----:B------:R-:W-:Y:S01]  /*0000*/  LDC R1, c[0x0][0x37c] ;  /* 0x0000df00ff017b82 */ /* 0x000fe20000000800 */
[----:B------:R-:W0:Y:S07]  /*0010*/  S2R R0, SR_TID.X ;  /* 0x0000000000007919 */ /* 0x000e2e0000002100 */
[----:B------:R-:W0:Y:S01]  /*0020*/  S2UR UR4, SR_CTAID.X ;  /* 0x00000000000479c3 */ /* 0x000e220000002500 */
[----:B------:R-:W1:Y:S07]  /*0030*/  LDCU UR5, c[0x0][0x388] ;  /* 0x00007100ff0577ac */ /* 0x000e6e0008000800 */
[----:B------:R-:W0:Y:S02]  /*0040*/  LDC R11, c[0x0][0x360] ;  /* 0x0000d800ff0b7b82 */ /* 0x000e240000000800 */
[----:B0-----:R-:W-:-:S05]  /*0050*/  IMAD R11, R11, UR4, R0 ;  /* 0x000000040b0b7c24 */ /* 0x001fca000f8e0200 */
[----:B-1----:R-:W-:-:S13]  /*0060*/  ISETP.GE.AND P0, PT, R11, UR5, PT ;  /* 0x000000050b007c0c */ /* 0x002fda000bf06270 */
[----:B------:R-:W-:Y:S05]  /*0070*/  @P0 EXIT ;  /* 0x000000000000094d */ /* 0x000fea0003800000 */
[----:B------:R-:W0:Y:S01]  /*0080*/  LDC.64 R2, c[0x0][0x380] ;  /* 0x0000e000ff027b82 */ /* 0x000e220000000a00 */
[----:B------:R-:W0:Y:S02]  /*0090*/  LDCU.64 UR4, c[0x0][0x358] ;  /* 0x00006b00ff0477ac */ /* 0x000e240008000a00 */
[----:B0-----:R-:W2:Y:S02]  /*00a0*/  LDG.E.64 R4, desc[UR4][R2.64] ;  /* 0x0000000402047981 */ /* 0x001ea4000c1e1b00 */
[----:B--2---:R-:W-:-:S05]  /*00b0*/  IMAD.WIDE R4, R11, 0xc, R4 ;  /* 0x0000000c0b047825 */ /* 0x004fca00078e0204 */
[----:B------:R-:W2:Y:S02]  /*00c0*/  LDG.E R0, desc[UR4][R4.64+0x8] ;  /* 0x0000080404007981 */ /* 0x000ea4000c1e1900 */
[----:B--2---:R-:W-:-:S13]  /*00d0*/  ISETP.NE.AND P0, PT, R0, 0x1, PT ;  /* 0x000000010000780c */ /* 0x004fda0003f05270 */
[----:B------:R-:W-:Y:S05]  /*00e0*/  @P0 BRA `(.L_x_0) ;  /* 0x0000000000400947 */ /* 0x000fea0003800000 */
[----:B------:R-:W0:Y:S01]  /*00f0*/  LDC.64 R6, c[0x0][0x390] ;  /* 0x0000e400ff067b82 */ /* 0x000e220000000a00 */
[----:B------:R-:W2:Y:S04]  /*0100*/  LDG.E R4, desc[UR4][R4.64] ;  /* 0x0000000404047981 */ /* 0x000ea8000c1e1900 */
[----:B0-----:R-:W2:Y:S04]  /*0110*/  LDG.E R9, desc[UR4][R6.64] ;  /* 0x0000000406097981 */ /* 0x001ea8000c1e1900 */
[----:B------:R-:W3:Y:S01]  /*0120*/  LDG.E R15, desc[UR4][R6.64+0x4] ;  /* 0x00000404060f7981 */ /* 0x000ee2000c1e1900 */
[----:B--2---:R-:W-:-:S05]  /*0130*/  FADD R13, R4, R9 ;  /* 0x00000009040d7221 */ /* 0x004fca0000000000 */
[----:B------:R-:W-:Y:S04]  /*0140*/  STG.E desc[UR4][R6.64], R13 ;  /* 0x0000000d06007986 */ /* 0x000fe8000c101904 */
[----:B------:R-:W2:Y:S02]  /*0150*/  LDG.E.64 R2, desc[UR4][R2.64] ;  /* 0x0000000402027981 */ /* 0x000ea4000c1e1b00 */
[----:B--2---:R-:W-:-:S06]  /*0160*/  IMAD.WIDE R8, R11, 0xc, R2 ;  /* 0x0000000c0b087825 */ /* 0x004fcc00078e0202 */
[----:B------:R-:W3:Y:S01]  /*0170*/  LDG.E R8, desc[UR4][R8.64+0x4] ;  /* 0x0000040408087981 */ /* 0x000ee2000c1e1900 */
[----:B------:R-:W0:Y:S01]  /*0180*/  LDC.64 R10, c[0x0][0x398] ;  /* 0x0000e600ff0a7b82 */ /* 0x000e220000000a00 */
[----:B---3--:R-:W-:-:S05]  /*0190*/  FADD R15, R8, R15 ;  /* 0x0000000f080f7221 */ /* 0x008fca0000000000 */
[----:B------:R-:W-:Y:S04]  /*01a0*/  STG.E desc[UR4][R6.64+0x4], R15 ;  /* 0x0000040f06007986 */ /* 0x000fe8000c101904 */
[----:B0-----:R-:W2:Y:S02]  /*01b0*/  LDG.E R0, desc[UR4][R10.64] ;  /* 0x000000040a007981 */ /* 0x001ea4000c1e1900 */
[----:B--2---:R-:W-:-:S05]  /*01c0*/  IADD3 R5, PT, PT, R0, 0x1, RZ ;  /* 0x0000000100057810 */ /* 0x004fca0007ffe0ff */
[----:B------:R-:W-:Y:S01]  /*01d0*/  STG.E desc[UR4][R10.64], R5 ;  /* 0x000000050a007986 */ /* 0x000fe2000c101904 */
[----:B------:R-:W-:Y:S05]  /*01e0*/  EXIT ;  /* 0x000000000000794d */ /* 0x000fea0003800000 */
.L_x_0:
        /* <DEDUP_REMOVED lines=16> */
.L_x_1:
[----:B------:R-:W-:-:S00]  /*02f0*/  BRA `(.L_x_1) ;  /* 0xfffffffc00fc7947 */ /* 0x000fc0000383ffff */
[----:B------:R-:W-:-:S00]  /*0300*/  NOP ;  /* 0x0000000000007918 */ /* 0x000fc00000000000 */
[----:B------:R-:W-:-:S00]  /*0310*/  NOP ;  /* 0x0000000000007918 */ /* 0x000fc00000000000 */
[----:B------:R-:W-:-:S00]  /*0320*/  NOP ;  /* 0x0000000000007918 */ /* 0x000fc00000000000 */
[----:B------:R-:W-:-:S00]  /*0330*/  NOP ;  /* 0x0000000000007918 */ /* 0x000fc00000000000 */
[----:B------:R-:W-:-:S00]  /*0340*/  NOP ;  /* 0x0000000000007918 */ /* 0x000fc00000000000 */
[----:B------:R-:W-:-:S00]  /*0350*/  NOP ;  /* 0x0000000000007918 */ /* 0x000fc00000000000 */
[----:B------:R-:W-:-:S00]  /*0360*/  NOP ;  /* 0x0000000000007918 */ /* 0x000fc00000000000 */
[----:B------:R-:W-:-:S00]  /*0370*/  NOP ;  /* 0x0000000000007918 */ /* 0x000fc00000000000 */
.L_x_29:


//--------------------- .text._Z10Moved_findPbiS_ --------------------------
	.section	.text._Z10Moved_findPbiS_,"ax",@progbits
	.align	128
        .global         _Z10Moved_findPbiS_
        .type           _Z10Moved_findPbiS_,@function
        .size           _Z10Moved_findPbiS_,(.L_x_30 - _Z10Moved_findPbiS_)
        .other          _Z10Moved_findPbiS_,@"STO_CUDA_ENTRY STV_DEFAULT"
_Z10Moved_findPbiS_:
.text._Z10Moved_findPbiS_:
[----:B------:R-:W-:Y:S08]  /*0000*/  LDC R1, c[0x0][0x37c] ;  /* 0x0000df00ff017b82 */ /* 0x000ff00000000800 */
[----:B------:R-:W0:Y:S02]  /*0010*/  LDC R0, c[0x0][0x388] ;  /* 0x0000e200ff007b82 */ /* 0x000e240000000800 */
[----:B0-----:R-:W-:-:S13]  /*0020*/  ISETP.GE.AND P0, PT, R0, 0x1, PT ;  /* 0x000000010000780c */ /* 0x001fda0003f06270 */
[----:B------:R-:W-:Y:S05]  /*0030*/  @!P0 EXIT ;  /* 0x000000000000894d */ /* 0x000fea0003800000 */
[----:B------:R-:W0:Y:S01]  /*0040*/  LDC.64 R2, c[0x0][0x390] ;  /* 0x0000e400ff027b82 */ /* 0x000e220000000a00 */
[----:B------:R-:W0:Y:S01]  /*0050*/  LDCU.64 UR6, c[0x0][0x358] ;  /* 0x00006b00ff0677ac */ /* 0x000e220008000a00 */
[----:B------:R-:W1:Y:S01]  /*0060*/  LDCU UR9, c[0x0][0x388] ;  /* 0x00007100ff0977ac */ /* 0x000e620008000800 */
[----:B------:R-:W2:Y:S01]  /*0070*/  LDCU.64 UR10, c[0x0][0x380] ;  /* 0x00007000ff0a77ac */ /* 0x000ea20008000a00 */
[----:B0-----:R0:W5:Y:S01]  /*0080*/  LDG.E.U8 R0, desc[UR6][R2.64] ;  /* 0x0000000602007981 */ /* 0x001162000c1e1100 */
[----:B-12---:R-:W-:-:S05]  /*0090*/  UMOV UR4, URZ ;  /* 0x000000ff00047c82 */ /* 0x006fca0008000000 */
.L_x_2:
[----:B-----5:R-:W-:-:S13]  /*00a0*/  LOP3.LUT P0, RZ, R0, 0xff, RZ, 0xc0, !PT ;  /* 0x000000ff00ff7812 */ /* 0x020fda000780c0ff */
[----:B-1----:R-:W-:Y:S05]  /*00b0*/  @P0 EXIT ;  /* 0x000000000000094d */ /* 0x002fea0003800000 */
[----:B------:R-:W-:-:S04]  /*00c0*/  UIADD3 UR5, UP0, UPT, UR4, UR10, URZ ;  /* 0x0000000a04057290 */ /* 0x000fc8000ff1e0ff */
[----:B------:R-:W-:Y:S02]  /*00d0*/  UIADD3.X UR8, UPT, UPT, URZ, UR11, URZ, UP0, !UPT ;  /* 0x0000000bff087290 */ /* 0x000fe400087fe4ff */
[----:B0-----:R-:W-:-:S04]  /*00e0*/  IMAD.U32 R2, RZ, RZ, UR5 ;  /* 0x00000005ff027e24 */ /* 0x001fc8000f8e00ff */
[----:B------:R-:W-:-:S05]  /*00f0*/  IMAD.U32 R3, RZ, RZ, UR8 ;  /* 0x00000008ff037e24 */ /* 0x000fca000f8e00ff */
[----:B------:R-:W2:Y:S01]  /*0100*/  LDG.E.U8 R2, desc[UR6][R2.64] ;  /* 0x0000000602027981 */ /* 0x000ea2000c1e1100 */
[----:B------:R-:W-:Y:S01]  /*0110*/  IMAD.MOV.U32 R0, RZ, RZ, 0x1 ;  /* 0x00000001ff007424 */ /* 0x000fe200078e00ff */
[----:B------:R-:W-:Y:S01]  /*0120*/  UIADD3 UR4, UPT, UPT, UR4, 0x1, URZ ;  /* 0x0000000104047890 */ /* 0x000fe2000fffe0ff */
[----:B------:R-:W-:-:S03]  /*0130*/  IMAD.MOV.U32 R6, RZ, RZ, 0x1 ;  /* 0x00000001ff067424 */ /* 0x000fc600078e00ff */
[----:B------:R-:W-:Y:S01]  /*0140*/  UISETP.NE.AND UP0, UPT, UR4, UR9, UPT ;  /* 0x000000090400728c */ /* 0x000fe2000bf05270 */
[----:B--2---:R-:W-:-:S13]  /*0150*/  ISETP.NE.AND P0, PT, R2, 0x1, PT ;  /* 0x000000010200780c */ /* 0x004fda0003f05270 */
[----:B------:R-:W0:Y:S01]  /*0160*/  @!P0 LDC.64 R4, c[0x0][0x390] ;  /* 0x0000e400ff048b82 */ /* 0x000e220000000a00 */
[----:B------:R-:W-:Y:S02]  /*0170*/  @!P0 PRMT R3, R0, 0x7610, R3 ;  /* 0x0000761000038816 */ /* 0x000fe40000000003 */
[----:B------:R-:W-:-:S04]  /*0180*/  PRMT R0, RZ, 0x7610, R0 ;  /* 0x00007610ff007816 */ /* 0x000fc80000000000 */
[----:B------:R-:W-:Y:S01]  /*0190*/  @!P0 PRMT R0, R6, 0x7610, R0 ;  /* 0x0000761006008816 */ /* 0x000fe20000000000 */
[----:B0-----:R1:W-:Y:S01]  /*01a0*/  @!P0 STG.E.U8 desc[UR6][R4.64], R3 ;  /* 0x0000000304008986 */ /* 0x0013e2000c101106 */
[----:B------:R-:W-:Y:S05]  /*01b0*/  BRA.U UP0, `(.L_x_2) ;  /* 0xfffffffd00b87547 */ /* 0x000fea000b83ffff */
[----:B------:R-:W-:Y:S05]  /*01c0*/  EXIT ;  /* 0x000000000000794d */ /* 0x000fea0003800000 */
.L_x_3:
        /* <DEDUP_REMOVED lines=11> */
.L_x_30:


//--------------------- .text._Z10Group_findRP2PtiS0_RPb --------------------------
	.section	.text._Z10Group_findRP2PtiS0_RPb,"ax",@progbits
	.align	128
        .global         _Z10Group_findRP2PtiS0_RPb
        .type           _Z10Group_findRP2PtiS0_RPb,@function
        .size           _Z10Group_findRP2PtiS0_RPb,(.L_x_28 - _Z10Group_findRP2PtiS0_RPb)
        .other          _Z10Group_findRP2PtiS0_RPb,@"STO_CUDA_ENTRY STV_DEFAULT"
_Z10Group_findRP2PtiS0_RPb:
.text._Z10Group_findRP2PtiS0_RPb:
        /* <DEDUP_REMOVED lines=10> */
[----:B0-----:R-:W2:Y:S05]  /*00a0*/  LDG.E.64 R4, desc[UR4][R8.64] ;  /* 0x0000000408047981 */ /* 0x001eaa000c1e1b00 */
[----:B------:R-:W0:Y:S02]  /*00b0*/  LDC.64 R12, c[0x0][0x390] ;  /* 0x0000e400ff0c7b82 */ /* 0x000e240000000a00 */
[----:B0-----:R-:W3:Y:S01]  /*00c0*/  LDG.E R12, desc[UR4][R12.64] ;  /* 0x000000040c0c7981 */ /* 0x001ee2000c1e1900 */
[----:B--2---:R-:W-:-:S05]  /*00d0*/  IMAD.WIDE R4, R2, 0xc, R4 ;  /* 0x0000000c02047825 */ /* 0x004fca00078e0204 */
[----:B------:R-:W3:Y:S01]  /*00e0*/  LD.E R3, desc[UR4][R4.64] ;  /* 0x0000000404037980 */ /* 0x000ee2000c101900 */
[----:B------:R-:W-:Y:S01]  /*00f0*/  BSSY.RECONVERGENT B0, `(.L_x_4) ;  /* 0x0000007000007945 */ /* 0x000fe20003800200 */
[----:B------:R-:W-:Y:S01]  /*0100*/  MOV R0, 0x160 ;  /* 0x0000016000007802 */ /* 0x000fe20000000f00 */
[----:B---3--:R-:W-:-:S04]  /*0110*/  FADD R26, R12, -R3 ;  /* 0x800000030c1a7221 */ /* 0x008fc80000000000 */
[----:B------:R-:W0:Y:S02]  /*0120*/  F2F.F64.F32 R6, R26 ;  /* 0x0000001a00067310 */ /* 0x000e240000201800 */
[----:B0-----:R-:W-:-:S10]  /*0130*/  DADD R10, -RZ, |R6| ;  /* 0x00000000ff0a7229 */ /* 0x001fd40000000506 */
[----:B------:R-:W-:-:S07]  /*0140*/  IMAD.MOV.U32 R29, RZ, RZ, R11 ;  /* 0x000000ffff1d7224 */ /* 0x000fce00078e000b */
[----:B------:R-:W-:Y:S05]  /*0150*/  CALL.REL.NOINC `($_Z10Group_findRP2PtiS0_RPb$__internal_accurate_pow) ;  /* 0x0000000c008c7944 */ /* 0x000fea0003c00000 */
[----:B------:R-:W-:Y:S05]  /*0160*/  BSYNC.RECONVERGENT B0 ;  /* 0x0000000000007941 */ /* 0x000fea0003800200 */
.L_x_4:
[----:B------:R-:W0:Y:S01]  /*0170*/  LDC.64 R16, c[0x0][0x390] ;  /* 0x0000e400ff107b82 */ /* 0x000e220000000a00 */
[----:B------:R-:W2:Y:S04]  /*0180*/  LD.E R27, desc[UR4][R4.64+0x4] ;  /* 0x00000404041b7980 */ /* 0x000ea8000c101900 */
[----:B0-----:R-:W2:Y:S01]  /*0190*/  LDG.E R16, desc[UR4][R16.64+0x4] ;  /* 0x0000040410107981 */ /* 0x001ea2000c1e1900 */
[----:B------:R-:W-:Y:S01]  /*01a0*/  DADD R12, R6, 2 ;  /* 0x40000000060c7429 */ /* 0x000fe20000000000 */
[C---:B------:R-:W-:Y:S01]  /*01b0*/  FSETP.NEU.AND P1, PT, R26.reuse, RZ, PT ;  /* 0x000000ff1a00720b */ /* 0x040fe20003f2d000 */
[----:B------:R-:W-:Y:S01]  /*01c0*/  BSSY.RECONVERGENT B0, `(.L_x_5) ;  /* 0x0000011000007945 */ /* 0x000fe20003800200 */
[----:B------:R-:W-:-:S07]  /*01d0*/  FSETP.NEU.AND P0, PT, R26, 1, PT ;  /* 0x3f8000001a00780b */ /* 0x000fce0003f0d000 */
[----:B------:R-:W-:Y:S01]  /*01e0*/  LOP3.LUT R12, R13, 0x7ff00000, RZ, 0xc0, !PT ;  /* 0x7ff000000d0c7812 */ /* 0x000fe200078ec0ff */
[----:B------:R-:W-:-:S03]  /*01f0*/  IMAD.MOV.U32 R13, RZ, RZ, R11 ;  /* 0x000000ffff0d7224 */ /* 0x000fc600078e000b */
[----:B------:R-:W-:Y:S01]  /*0200*/  ISETP.NE.AND P2, PT, R12, 0x7ff00000, PT ;  /* 0x7ff000000c00780c */ /* 0x000fe20003f45270 */
[----:B------:R-:W-:Y:S01]  /*0210*/  IMAD.MOV.U32 R12, RZ, RZ, R10 ;  /* 0x000000ffff0c7224 */ /* 0x000fe200078e000a */
[----:B------:R-:W-:Y:S01]  /*0220*/  @!P1 CS2R R12, SRZ ;  /* 0x00000000000c9805 */ /* 0x000fe2000001ff00 */
[----:B--2---:R-:W-:-:S04]  /*0230*/  FADD R28, R16, -R27 ;  /* 0x8000001b101c7221 */ /* 0x004fc80000000000 */
[----:B------:R-:W0:Y:S02]  /*0240*/  F2F.F64.F32 R8, R28 ;  /* 0x0000001c00087310 */ /* 0x000e240000201800 */
[----:B0-----:R-:W-:-:S04]  /*0250*/  DADD R14, -RZ, |R8| ;  /* 0x00000000ff0e7229 */ /* 0x001fc80000000508 */
[----:B------:R-:W-:Y:S07]  /*0260*/  @P2 BRA `(.L_x_6) ;  /* 0x0000000000182947 */ /* 0x000fee0003800000 */
[----:B------:R-:W-:-:S13]  /*0270*/  FSETP.NAN.AND P1, PT, R26, R26, PT ;  /* 0x0000001a1a00720b */ /* 0x000fda0003f28000 */
[----:B------:R-:W-:Y:S01]  /*0280*/  @P1 DADD R12, R6, 2 ;  /* 0x40000000060c1429 */ /* 0x000fe20000000000 */
[----:B------:R-:W-:Y:S10]  /*0290*/  @P1 BRA `(.L_x_6) ;  /* 0x00000000000c1947 */ /* 0x000ff40003800000 */
[----:B------:R-:W-:-:S14]  /*02a0*/  DSETP.NEU.AND P1, PT, |R6|, +INF , PT ;  /* 0x7ff000000600742a */ /* 0x000fdc0003f2d200 */
[----:B------:R-:W-:Y:S02]  /*02b0*/  @!P1 IMAD.MOV.U32 R12, RZ, RZ, 0x0 ;  /* 0x00000000ff0c9424 */ /* 0x000fe400078e00ff */
[----:B------:R-:W-:-:S07]  /*02c0*/  @!P1 IMAD.MOV.U32 R13, RZ, RZ, 0x7ff00000 ;  /* 0x7ff00000ff0d9424 */ /* 0x000fce00078e00ff */
.L_x_6:
[----:B------:R-:W-:Y:S05]  /*02d0*/  BSYNC.RECONVERGENT B0 ;  /* 0x0000000000007941 */ /* 0x000fea0003800200 */
.L_x_5:
[----:B------:R-:W-:Y:S01]  /*02e0*/  BSSY.RECONVERGENT B0, `(.L_x_7) ;  /* 0x0000007000007945 */ /* 0x000fe20003800200 */
[----:B------:R-:W-:Y:S01]  /*02f0*/  IMAD.MOV.U32 R10, RZ, RZ, R14 ;  /* 0x000000ffff0a7224 */ /* 0x000fe200078e000e */
[----:B------:R-:W-:Y:S02]  /*0300*/  FSEL R6, R12, RZ, P0 ;  /* 0x000000ff0c067208 */ /* 0x000fe40000000000 */
[----:B------:R-:W-:Y:S02]  /*0310*/  FSEL R7, R13, 1.875, P0 ;  /* 0x3ff000000d077808 */ /* 0x000fe40000000000 */
[----:B------:R-:W-:Y:S02]  /*0320*/  MOV R29, R15 ;  /* 0x0000000f001d7202 */ /* 0x000fe40000000f00 */
[----:B------:R-:W-:-:S07]  /*0330*/  MOV R0, 0x350 ;  /* 0x0000035000007802 */ /* 0x000fce0000000f00 */
[----:B------:R-:W-:Y:S05]  /*0340*/  CALL.REL.NOINC `($_Z10Group_findRP2PtiS0_RPb$__internal_accurate_pow) ;  /* 0x0000000c00107944 */ /* 0x000fea0003c00000 */
[----:B------:R-:W-:Y:S05]  /*0350*/  BSYNC.RECONVERGENT B0 ;  /* 0x0000000000007941 */ /* 0x000fea0003800200 */
.L_x_7:
[----:B------:R-:W-:Y:S01]  /*0360*/  DADD R12, R8, 2 ;  /* 0x40000000080c7429 */ /* 0x000fe20000000000 */
[C---:B------:R-:W-:Y:S01]  /*0370*/  FSETP.NEU.AND P1, PT, R28.reuse, RZ, PT ;  /* 0x000000ff1c00720b */ /* 0x040fe20003f2d000 */
[----:B------:R-:W-:Y:S01]  /*0380*/  BSSY.RECONVERGENT B0, `(.L_x_8) ;  /* 0x000000c000007945 */ /* 0x000fe20003800200 */
[----:B------:R-:W-:-:S07]  /*0390*/  FSETP.NEU.AND P0, PT, R28, 1, PT ;  /* 0x3f8000001c00780b */ /* 0x000fce0003f0d000 */
[----:B------:R-:W-:-:S04]  /*03a0*/  LOP3.LUT R12, R13, 0x7ff00000, RZ, 0xc0, !PT ;  /* 0x7ff000000d0c7812 */ /* 0x000fc800078ec0ff */
[----:B------:R-:W-:Y:S02]  /*03b0*/  ISETP.NE.AND P2, PT, R12, 0x7ff00000, PT ;  /* 0x7ff000000c00780c */ /* 0x000fe40003f45270 */
[----:B------:R-:W-:-:S11]  /*03c0*/  @!P1 CS2R R10, SRZ ;  /* 0x00000000000a9805 */ /* 0x000fd6000001ff00 */
[----:B------:R-:W-:Y:S05]  /*03d0*/  @P2 BRA `(.L_x_9) ;  /* 0x0000000000182947 */ /* 0x000fea0003800000 */
[----:B------:R-:W-:-:S13]  /*03e0*/  FSETP.NAN.AND P1, PT, R28, R28, PT ;  /* 0x0000001c1c00720b */ /* 0x000fda0003f28000 */
[----:B------:R-:W-:Y:S01]  /*03f0*/  @P1 DADD R10, R8, 2 ;  /* 0x40000000080a1429 */ /* 0x000fe20000000000 */
[----:B------:R-:W-:Y:S10]  /*0400*/  @P1 BRA `(.L_x_9) ;  /* 0x00000000000c1947 */ /* 0x000ff40003800000 */
[----:B------:R-:W-:-:S14]  /*0410*/  DSETP.NEU.AND P1, PT, |R8|, +INF , PT ;  /* 0x7ff000000800742a */ /* 0x000fdc0003f2d200 */
[----:B------:R-:W-:Y:S02]  /*0420*/  @!P1 IMAD.MOV.U32 R10, RZ, RZ, 0x0 ;  /* 0x00000000ff0a9424 */ /* 0x000fe400078e00ff */
[----:B------:R-:W-:-:S07]  /*0430*/  @!P1 IMAD.MOV.U32 R11, RZ, RZ, 0x7ff00000 ;  /* 0x7ff00000ff0b9424 */ /* 0x000fce00078e00ff */
.L_x_9:
[----:B------:R-:W-:Y:S05]  /*0440*/  BSYNC.RECONVERGENT B0 ;  /* 0x0000000000007941 */ /* 0x000fea0003800200 */
.L_x_8:
[----:B------:R-:W-:Y:S01]  /*0450*/  FSEL R12, R10, RZ, P0 ;  /* 0x000000ff0a0c7208 */ /* 0x000fe20000000000 */
[----:B------:R-:W-:Y:S01]  /*0460*/  IMAD.MOV.U32 R8, RZ, RZ, 0x0 ;  /* 0x00000000ff087424 */ /* 0x000fe200078e00ff */
[----:B------:R-:W-:Y:S01]  /*0470*/  FSEL R13, R11, 1.875, P0 ;  /* 0x3ff000000b0d7808 */ /* 0x000fe20000000000 */
[----:B------:R-:W-:Y:S01]  /*0480*/  IMAD.MOV.U32 R9, RZ, RZ, 0x3fd80000 ;  /* 0x3fd80000ff097424 */ /* 0x000fe200078e00ff */
[----:B------:R-:W-:Y:S04]  /*0490*/  BSSY.RECONVERGENT B0, `(.L_x_10) ;  /* 0x000001c000007945 */ /* 0x000fe80003800200 */
[----:B------:R-:W-:-:S06]  /*04a0*/  DADD R12, R6, R12 ;  /* 0x00000000060c7229 */ /* 0x000fcc000000000c */
[----:B------:R-:W0:Y:S04]  /*04b0*/  MUFU.RSQ64H R11, R13 ;  /* 0x0000000d000b7308 */ /* 0x000e280000001c00 */
[----:B------:R-:W-:-:S05]  /*04c0*/  VIADD R10, R13, 0xfcb00000 ;  /* 0xfcb000000d0a7836 */ /* 0x000fca0000000000 */
[----:B------:R-:W-:Y:S01]  /*04d0*/  ISETP.GE.U32.AND P0, PT, R10, 0x7ca00000, PT ;  /* 0x7ca000000a00780c */ /* 0x000fe20003f06070 */
[----:B0-----:R-:W-:-:S08]  /*04e0*/  DMUL R6, R10, R10 ;  /* 0x0000000a0a067228 */ /* 0x001fd00000000000 */
[----:B------:R-:W-:-:S08]  /*04f0*/  DFMA R6, R12, -R6, 1 ;  /* 0x3ff000000c06742b */ /* 0x000fd00000000806 */
[----:B------:R-:W-:Y:S02]  /*0500*/  DFMA R8, R6, R8, 0.5 ;  /* 0x3fe000000608742b */ /* 0x000fe40000000008 */
[----:B------:R-:W-:-:S08]  /*0510*/  DMUL R6, R10, R6 ;  /* 0x000000060a067228 */ /* 0x000fd00000000000 */
[----:B------:R-:W-:-:S08]  /*0520*/  DFMA R18, R8, R6, R10 ;  /* 0x000000060812722b */ /* 0x000fd0000000000a */
[----:B------:R-:W-:Y:S02]  /*0530*/  DMUL R8, R12, R18 ;  /* 0x000000120c087228 */ /* 0x000fe40000000000 */
[----:B------:R-:W-:Y:S01]  /*0540*/  VIADD R7, R19, 0xfff00000 ;  /* 0xfff0000013077836 */ /* 0x000fe20000000000 */
[----:B------:R-:W-:-:S05]  /*0550*/  MOV R6, R18 ;  /* 0x0000001200067202 */ /* 0x000fca0000000f00 */
[----:B------:R-:W-:-:S08]  /*0560*/  DFMA R14, R8, -R8, R12 ;  /* 0x80000008080e722b */ /* 0x000fd0000000000c */
[----:B------:R-:W-:Y:S01]  /*0570*/  DFMA R16, R14, R6, R8 ;  /* 0x000000060e10722b */ /* 0x000fe20000000008 */
[----:B------:R-:W-:Y:S10]  /*0580*/  @!P0 BRA `(.L_x_11) ;  /* 0x0000000000308947 */ /* 0x000ff40003800000 */
[----:B------:R-:W-:Y:S02]  /*0590*/  IMAD.MOV.U32 R6, RZ, RZ, R12 ;  /* 0x000000ffff067224 */ /* 0x000fe400078e000c */
[----:B------:R-:W-:Y:S02]  /*05a0*/  IMAD.MOV.U32 R11, RZ, RZ, R13 ;  /* 0x000000ffff0b7224 */ /* 0x000fe400078e000d */
[----:B------:R-:W-:Y:S01]  /*05b0*/  IMAD.MOV.U32 R12, RZ, RZ, R14 ;  /* 0x000000ffff0c7224 */ /* 0x000fe200078e000e */
[----:B------:R-:W-:Y:S01]  /*05c0*/  MOV R14, R8 ;  /* 0x00000008000e7202 */ /* 0x000fe20000000f00 */
[----:B------:R-:W-:Y:S01]  /*05d0*/  IMAD.MOV.U32 R13, RZ, RZ, R15 ;  /* 0x000000ffff0d7224 */ /* 0x000fe200078e000f */
[----:B------:R-:W-:Y:S01]  /*05e0*/  MOV R8, 0x630 ;  /* 0x0000063000087802 */ /* 0x000fe20000000f00 */
[----:B------:R-:W-:Y:S02]  /*05f0*/  IMAD.MOV.U32 R15, RZ, RZ, R9 ;  /* 0x000000ffff0f7224 */ /* 0x000fe400078e0009 */
[----:B------:R-:W-:-:S02]  /*0600*/  IMAD.MOV.U32 R0, RZ, RZ, R18 ;  /* 0x000000ffff007224 */ /* 0x000fc400078e0012 */
[----:B------:R-:W-:-:S07]  /*0610*/  IMAD.MOV.U32 R9, RZ, RZ, R7 ;  /* 0x000000ffff097224 */ /* 0x000fce00078e0007 */
[----:B------:R-:W-:Y:S05]  /*0620*/  CALL.REL.NOINC `($__internal_0_$__cuda_sm20_dsqrt_rn_f64_mediumpath_v1) ;  /* 0x0000000400a87944 */ /* 0x000fea0003c00000 */
[----:B------:R-:W-:Y:S02]  /*0630*/  IMAD.MOV.U32 R16, RZ, RZ, R12 ;  /* 0x000000ffff107224 */ /* 0x000fe400078e000c */
[----:B------:R-:W-:-:S07]  /*0640*/  IMAD.MOV.U32 R17, RZ, RZ, R13 ;  /* 0x000000ffff117224 */ /* 0x000fce00078e000d */
.L_x_11:
[----:B------:R-:W-:Y:S05]  /*0650*/  BSYNC.RECONVERGENT B0 ;  /* 0x0000000000007941 */ /* 0x000fea0003800200 */
.L_x_10:
[----:B------:R-:W0:Y:S02]  /*0660*/  LDC.64 R12, c[0x0][0x390] ;  /* 0x0000e400ff0c7b82 */ /* 0x000e240000000a00 */
[----:B0-----:R-:W2:Y:S01]  /*0670*/  LDG.E R6, desc[UR4][R12.64+0xc] ;  /* 0x00000c040c067981 */ /* 0x001ea2000c1e1900 */
[----:B------:R-:W-:Y:S01]  /*0680*/  BSSY.RECONVERGENT B0, `(.L_x_12) ;  /* 0x0000008000007945 */ /* 0x000fe20003800200 */
[----:B------:R-:W-:Y:S01]  /*0690*/  MOV R0, 0x700 ;  /* 0x0000070000007802 */ /* 0x000fe20000000f00 */
[----:B--2---:R-:W-:Y:S02]  /*06a0*/  FADD R6, -R3, R6 ;  /* 0x0000000603067221 */ /* 0x004fe40000000100 */
[----:B------:R-:W-:Y:S08]  /*06b0*/  F2F.F32.F64 R3, R16 ;  /* 0x0000001000037310 */ /* 0x000ff00000301000 */
[----:B------:R-:W0:Y:S02]  /*06c0*/  F2F.F64.F32 R8, R6 ;  /* 0x0000000600087310 */ /* 0x000e240000201800 */
[----:B0-----:R-:W-:-:S10]  /*06d0*/  DADD R10, -RZ, |R8| ;  /* 0x00000000ff0a7229 */ /* 0x001fd40000000508 */
[----:B------:R-:W-:-:S07]  /*06e0*/  IMAD.MOV.U32 R29, RZ, RZ, R11 ;  /* 0x000000ffff1d7224 */ /* 0x000fce00078e000b */
[----:B------:R-:W-:Y:S05]  /*06f0*/  CALL.REL.NOINC `($_Z10Group_findRP2PtiS0_RPb$__internal_accurate_pow) ;  /* 0x0000000800247944 */ /* 0x000fea0003c00000 */
[----:B------:R-:W-:Y:S05]  /*0700*/  BSYNC.RECONVERGENT B0 ;  /* 0x0000000000007941 */ /* 0x000fea0003800200 */
.L_x_12:
[----:B------:R-:W0:Y:S02]  /*0710*/  LDC.64 R14, c[0x0][0x390] ;  /* 0x0000e400ff0e7b82 */ /* 0x000e240000000a00 */
[----:B0-----:R-:W2:Y:S01]  /*0720*/  LDG.E R14, desc[UR4][R14.64+0x10] ;  /* 0x000010040e0e7981 */ /* 0x001ea2000c1e1900 */
[----:B------:R-:W-:Y:S01]  /*0730*/  DADD R12, R8, 2 ;  /* 0x40000000080c7429 */ /* 0x000fe20000000000 */
[C---:B------:R-:W-:Y:S01]  /*0740*/  FSETP.NEU.AND P1, PT, R6.reuse, RZ, PT ;  /* 0x000000ff0600720b */ /* 0x040fe20003f2d000 */
[----:B------:R-:W-:Y:S01]  /*0750*/  BSSY.RECONVERGENT B0, `(.L_x_13) ;  /* 0x0000011000007945 */ /* 0x000fe20003800200 */
[----:B------:R-:W-:-:S07]  /*0760*/  FSETP.NEU.AND P0, PT, R6, 1, PT ;  /* 0x3f8000000600780b */ /* 0x000fce0003f0d000 */
[----:B------:R-:W-:Y:S01]  /*0770*/  LOP3.LUT R12, R13, 0x7ff00000, RZ, 0xc0, !PT ;  /* 0x7ff000000d0c7812 */ /* 0x000fe200078ec0ff */
[----:B------:R-:W-:-:S03]  /*0780*/  IMAD.MOV.U32 R13, RZ, RZ, R11 ;  /* 0x000000ffff0d7224 */ /* 0x000fc600078e000b */
[----:B------:R-:W-:Y:S02]  /*0790*/  ISETP.NE.AND P2, PT, R12, 0x7ff00000, PT ;  /* 0x7ff000000c00780c */ /* 0x000fe40003f45270 */
[----:B------:R-:W-:Y:S02]  /*07a0*/  MOV R12, R10 ;  /* 0x0000000a000c7202 */ /* 0x000fe40000000f00 */
[----:B------:R-:W-:Y:S01]  /*07b0*/  @!P1 CS2R R12, SRZ ;  /* 0x00000000000c9805 */ /* 0x000fe2000001ff00 */
[----:B--2---:R-:W-:-:S04]  /*07c0*/  FADD R27, -R27, R14 ;  /* 0x0000000e1b1b7221 */ /* 0x004fc80000000100 */
[----:B------:R-:W0:Y:S02]  /*07d0*/  F2F.F64.F32 R30, R27 ;  /* 0x0000001b001e7310 */ /* 0x000e240000201800 */
[----:B0-----:R-:W-:Y:S02]  /*07e0*/  DADD R28, -RZ, |R30| ;  /* 0x00000000ff1c7229 */ /* 0x001fe4000000051e */
[----:B------:R-:W-:Y:S09]  /*07f0*/  @P2 BRA `(.L_x_14) ;  /* 0x0000000000182947 */ /* 0x000ff20003800000 */
[----:B------:R-:W-:-:S13]  /*0800*/  FSETP.NAN.AND P1, PT, R6, R6, PT ;  /* 0x000000060600720b */ /* 0x000fda0003f28000 */
[----:B------:R-:W-:Y:S01]  /*0810*/  @P1 DADD R12, R8, 2 ;  /* 0x40000000080c1429 */ /* 0x000fe20000000000 */
[----:B------:R-:W-:Y:S10]  /*0820*/  @P1 BRA `(.L_x_14) ;  /* 0x00000000000c1947 */ /* 0x000ff40003800000 */
[----:B------:R-:W-:-:S14]  /*0830*/  DSETP.NEU.AND P1, PT, |R8|, +INF , PT ;  /* 0x7ff000000800742a */ /* 0x000fdc0003f2d200 */
[----:B------:R-:W-:Y:S02]  /*0840*/  @!P1 IMAD.MOV.U32 R12, RZ, RZ, 0x0 ;  /* 0x00000000ff0c9424 */ /* 0x000fe400078e00ff */
[----:B------:R-:W-:-:S07]  /*0850*/  @!P1 IMAD.MOV.U32 R13, RZ, RZ, 0x7ff00000 ;  /* 0x7ff00000ff0d9424 */ /* 0x000fce00078e00ff */
.L_x_14:
[----:B------:R-:W-:Y:S05]  /*0860*/  BSYNC.RECONVERGENT B0 ;  /* 0x0000000000007941 */ /* 0x000fea0003800200 */
.L_x_13:
[----:B------:R-:W-:Y:S01]  /*0870*/  BSSY.RECONVERGENT B0, `(.L_x_15) ;  /* 0x0000006000007945 */ /* 0x000fe20003800200 */
[----:B------:R-:W-:Y:S01]  /*0880*/  IMAD.MOV.U32 R10, RZ, RZ, R28 ;  /* 0x000000ffff0a7224 */ /* 0x000fe200078e001c */
[----:B------:R-:W-:Y:S02]  /*0890*/  FSEL R6, R12, RZ, P0 ;  /* 0x000000ff0c067208 */ /* 0x000fe40000000000 */
[----:B------:R-:W-:Y:S02]  /*08a0*/  FSEL R7, R13, 1.875, P0 ;  /* 0x3ff000000d077808 */ /* 0x000fe40000000000 */
[----:B------:R-:W-:-:S07]  /*08b0*/  MOV R0, 0x8d0 ;  /* 0x000008d000007802 */ /* 0x000fce0000000f00 */
[----:B------:R-:W-:Y:S05]  /*08c0*/  CALL.REL.NOINC `($_Z10Group_findRP2PtiS0_RPb$__internal_accurate_pow) ;  /* 0x0000000400b07944 */ /* 0x000fea0003c00000 */
[----:B------:R-:W-:Y:S05]  /*08d0*/  BSYNC.RECONVERGENT B0 ;  /* 0x0000000000007941 */ /* 0x000fea0003800200 */
.L_x_15:
        /* <DEDUP_REMOVED lines=12> */
[----:B------:R-:W-:Y:S01]  /*09a0*/  @!P1 IMAD.MOV.U32 R10, RZ, RZ, 0x0 ;  /* 0x00000000ff0a9424 */ /* 0x000fe200078e00ff */
[----:B------:R-:W-:-:S07]  /*09b0*/  @!P1 MOV R11, 0x7ff00000 ;  /* 0x7ff00000000b9802 */ /* 0x000fce0000000f00 */
.L_x_17:
[----:B------:R-:W-:Y:S05]  /*09c0*/  BSYNC.RECONVERGENT B0 ;  /* 0x0000000000007941 */ /* 0x000fea0003800200 */
.L_x_16:
        /* <DEDUP_REMOVED lines=15> */
[----:B------:R-:W-:Y:S02]  /*0ac0*/  VIADD R7, R17, 0xfff00000 ;  /* 0xfff0000011077836 */ /* 0x000fe40000000000 */
[----:B------:R-:W-:-:S04]  /*0ad0*/  IMAD.MOV.U32 R6, RZ, RZ, R16 ;  /* 0x000000ffff067224 */ /* 0x000fc800078e0010 */
[----:B------:R-:W-:-:S08]  /*0ae0*/  DFMA R18, R14, -R14, R10 ;  /* 0x8000000e0e12722b */ /* 0x000fd0000000000a */
[----:B------:R-:W-:Y:S01]  /*0af0*/  DFMA R12, R18, R6, R14 ;  /* 0x00000006120c722b */ /* 0x000fe2000000000e */
[----:B------:R-:W-:Y:S10]  /*0b00*/  @!P0 BRA `(.L_x_19) ;  /* 0x0000000000208947 */ /* 0x000ff40003800000 */
[----:B------:R-:W-:Y:S01]  /*0b10*/  IMAD.MOV.U32 R6, RZ, RZ, R10 ;  /* 0x000000ffff067224 */ /* 0x000fe200078e000a */
[----:B------:R-:W-:Y:S01]  /*0b20*/  MOV R0, R16 ;  /* 0x0000001000007202 */ /* 0x000fe20000000f00 */
[----:B------:R-:W-:Y:S01]  /*0b30*/  IMAD.MOV.U32 R10, RZ, RZ, R8 ;  /* 0x000000ffff0a7224 */ /* 0x000fe200078e0008 */
[----:B------:R-:W-:Y:S01]  /*0b40*/  MOV R8, 0xb90 ;  /* 0x00000b9000087802 */ /* 0x000fe20000000f00 */
[----:B------:R-:W-:Y:S02]  /*0b50*/  IMAD.MOV.U32 R12, RZ, RZ, R18 ;  /* 0x000000ffff0c7224 */ /* 0x000fe400078e0012 */
[----:B------:R-:W-:Y:S02]  /*0b60*/  IMAD.MOV.U32 R13, RZ, RZ, R19 ;  /* 0x000000ffff0d7224 */ /* 0x000fe400078e0013 */
[----:B------:R-:W-:-:S07]  /*0b70*/  IMAD.MOV.U32 R9, RZ, RZ, R7 ;  /* 0x000000ffff097224 */ /* 0x000fce00078e0007 */
[----:B------:R-:W-:Y:S05]  /*0b80*/  CALL.REL.NOINC `($__internal_0_$__cuda_sm20_dsqrt_rn_f64_mediumpath_v1) ;  /* 0x0000000000507944 */ /* 0x000fea0003c00000 */
.L_x_19:
[----:B------:R-:W-:Y:S05]  /*0b90*/  BSYNC.RECONVERGENT B0 ;  /* 0x0000000000007941 */ /* 0x000fea0003800200 */
.L_x_18:
[----:B------:R-:W0:Y:S01]  /*0ba0*/  F2F.F32.F64 R12, R12 ;  /* 0x0000000c000c7310 */ /* 0x000e220000301000 */
[----:B------:R-:W1:Y:S01]  /*0bb0*/  LDC.64 R8, c[0x0][0x380] ;  /* 0x0000e000ff087b82 */ /* 0x000e620000000a00 */
[----:B------:R-:W-:Y:S01]  /*0bc0*/  HFMA2 R0, -RZ, RZ, 0, 5.9604644775390625e-08 ;  /* 0x00000001ff007431 */ /* 0x000fe200000001ff */
[----:B0-----:R-:W-:-:S04]  /*0bd0*/  FSETP.GEU.AND P0, PT, R3, R12, PT ;  /* 0x0000000c0300720b */ /* 0x001fc80003f0e000 */
[----:B------:R-:W-:Y:S02]  /*0be0*/  SEL R3, R0, 0x2, !P0 ;  /* 0x0000000200037807 */ /* 0x000fe40004000000 */
[----:B------:R-:W2:Y:S04]  /*0bf0*/  LD.E R0, desc[UR4][R4.64+0x8] ;  /* 0x0000080404007980 */ /* 0x000ea8000c101900 */
[----:B------:R0:W-:Y:S04]  /*0c00*/  ST.E desc[UR4][R4.64+0x8], R3 ;  /* 0x0000080304007985 */ /* 0x0001e8000c101904 */
[----:B-1----:R-:W3:Y:S02]  /*0c10*/  LDG.E.64 R6, desc[UR4][R8.64] ;  /* 0x0000000408067981 */ /* 0x002ee4000c1e1b00 */
[----:B---3--:R-:W-:-:S06]  /*0c20*/  IMAD.WIDE R6, R2, 0xc, R6 ;  /* 0x0000000c02067825 */ /* 0x008fcc00078e0206 */
[----:B------:R-:W2:Y:S02]  /*0c30*/  LD.E R7, desc[UR4][R6.64+0x8] ;  /* 0x0000080406077980 */ /* 0x000ea4000c101900 */
[----:B--2---:R-:W-:-:S13]  /*0c40*/  ISETP.NE.AND P0, PT, R7, R0, PT ;  /* 0x000000000700720c */ /* 0x004fda0003f05270 */
[----:B0-----:R-:W-:Y:S05]  /*0c50*/  @!P0 EXIT ;  /* 0x000000000000894d */ /* 0x001fea0003800000 */
[----:B------:R-:W0:Y:S02]  /*0c60*/  LDC.64 R4, c[0x0][0x398] ;  /* 0x0000e600ff047b82 */ /* 0x000e240000000a00 */
[----:B0-----:R-:W2:Y:S01]  /*0c70*/  LDG.E.64 R4, desc[UR4][R4.64] ;  /* 0x0000000404047981 */ /* 0x001ea2000c1e1b00 */
[----:B------:R-:W-:Y:S01]  /*0c80*/  IMAD.MOV.U32 R3, RZ, RZ, 0x1 ;  /* 0x00000001ff037424 */ /* 0x000fe200078e00ff */
[----:B--2---:R-:W-:-:S04]  /*0c90*/  IADD3 R6, P0, PT, R2, R4, RZ ;  /* 0x0000000402067210 */ /* 0x004fc80007f1e0ff */
[----:B------:R-:W-:-:S05]  /*0ca0*/  LEA.HI.X.SX32 R7, R2, R5, 0x1, P0 ;  /* 0x0000000502077211 */ /* 0x000fca00000f0eff */
[----:B------:R-:W-:Y:S01]  /*0cb0*/  ST.E.U8 desc[UR4][R6.64], R3 ;  /* 0x0000000306007985 */ /* 0x000fe2000c101104 */
[----:B------:R-:W-:Y:S05]  /*0cc0*/  EXIT ;  /* 0x000000000000794d */ /* 0x000fea0003800000 */
        .weak           $__internal_0_$__cuda_sm20_dsqrt_rn_f64_mediumpath_v1
        .type           $__internal_0_$__cuda_sm20_dsqrt_rn_f64_mediumpath_v1,@function
        .size           $__internal_0_$__cuda_sm20_dsqrt_rn_f64_mediumpath_v1,($_Z10Group_findRP2PtiS0_RPb$__internal_accurate_pow - $__internal_0_$__cuda_sm20_dsqrt_rn_f64_mediumpath_v1)
$__internal_0_$__cuda_sm20_dsqrt_rn_f64_mediumpath_v1:
[----:B------:R-:W-:Y:S01]  /*0cd0*/  ISETP.GE.U32.AND P0, PT, R10, -0x3400000, PT ;  /* 0xfcc000000a00780c */ /* 0x000fe20003f06070 */
[----:B------:R-:W-:Y:S01]  /*0ce0*/  BSSY.RECONVERGENT B1, `(.L_x_20) ;  /* 0x0000026000017945 */ /* 0x000fe20003800200 */
[----:B------:R-:W-:Y:S02]  /*0cf0*/  IMAD.MOV.U32 R7, RZ, RZ, R11 ;  /* 0x000000ffff077224 */ /* 0x000fe400078e000b */
[----:B------:R-:W-:Y:S02]  /*0d00*/  IMAD.MOV.U32 R10, RZ, RZ, R0 ;  /* 0x000000ffff0a7224 */ /* 0x000fe400078e0000 */
[----:B------:R-:W-:-:S07]  /*0d10*/  IMAD.MOV.U32 R11, RZ, RZ, R9 ;  /* 0x000000ffff0b7224 */ /* 0x000fce00078e0009 */
[----:B------:R-:W-:Y:S05]  /*0d20*/  @!P0 BRA `(.L_x_21) ;  /* 0x0000000000208947 */ /* 0x000fea0003800000 */
[----:B------:R-:W-:-:S10]  /*0d30*/  DFMA.RM R10, R12, R10, R14 ;  /* 0x0000000a0c0a722b */ /* 0x000fd4000000400e */
[----:B------:R-:W-:-:S05]  /*0d40*/  IADD3 R12, P0, PT, R10, 0x1, RZ ;  /* 0x000000010a0c7810 */ /* 0x000fca0007f1e0ff */
[----:B------:R-:W-:-:S06]  /*0d50*/  IMAD.X R13, RZ, RZ, R11, P0 ;  /* 0x000000ffff0d7224 */ /* 0x000fcc00000e060b */
[----:B------:R-:W-:-:S08]  /*0d60*/  DFMA.RP R6, -R10, R12, R6 ;  /* 0x0000000c0a06722b */ /* 0x000fd00000008106 */
[----:B------:R-:W-:-:S06]  /*0d70*/  DSETP.GT.AND P0, PT, R6, RZ, PT ;  /* 0x000000ff0600722a */ /* 0x000fcc0003f04000 */
[----:B------:R-:W-:Y:S02]  /*0d80*/  FSEL R10, R12, R10, P0 ;  /* 0x0000000a0c0a7208 */ /* 0x000fe40000000000 */
[----:B------:R-:W-:Y:S01]  /*0d90*/  FSEL R11, R13, R11, P0 ;  /* 0x0000000b0d0b7208 */ /* 0x000fe20000000000 */
[----:B------:R-:W-:Y:S06]  /*0da0*/  BRA `(.L_x_22) ;  /* 0x0000000000647947 */ /* 0x000fec0003800000 */
.L_x_21:
[----:B------:R-:W-:-:S14]  /*0db0*/  DSETP.NE.AND P0, PT, R6, RZ, PT ;  /* 0x000000ff0600722a */ /* 0x000fdc0003f05000 */
[----:B------:R-:W-:Y:S05]  /*0dc0*/  @!P0 BRA `(.L_x_23) ;  /* 0x0000000000588947 */ /* 0x000fea0003800000 */
[----:B------:R-:W-:-:S13]  /*0dd0*/  ISETP.GE.AND P0, PT, R7, RZ, PT ;  /* 0x000000ff0700720c */ /* 0x000fda0003f06270 */
[----:B------:R-:W-:Y:S01]  /*0de0*/  @!P0 MOV R10, 0x0 ;  /* 0x00000000000a8802 */ /* 0x000fe20000000f00 */
[----:B------:R-:W-:Y:S01]  /*0df0*/  @!P0 IMAD.MOV.U32 R11, RZ, RZ, -0x80000 ;  /* 0xfff80000ff0b8424 */ /* 0x000fe200078e00ff */
[----:B------:R-:W-:Y:S06]  /*0e00*/  @!P0 BRA `(.L_x_22) ;  /* 0x00000000004c8947 */ /* 0x000fec0003800000 */
[----:B------:R-:W-:-:S13]  /*0e10*/  ISETP.GT.AND P0, PT, R7, 0x7fefffff, PT ;  /* 0x7fefffff0700780c */ /* 0x000fda0003f04270 */
[----:B------:R-:W-:Y:S05]  /*0e20*/  @P0 BRA `(.L_x_23) ;  /* 0x0000000000400947 */ /* 0x000fea0003800000 */
[----:B------:R-:W-:Y:S01]  /*0e30*/  DMUL R6, R6, 8.11296384146066816958e+31 ;  /* 0x4690000006067828 */ /* 0x000fe20000000000 */
[----:B------:R-:W-:Y:S02]  /*0e40*/  IMAD.MOV.U32 R10, RZ, RZ, RZ ;  /* 0x000000ffff0a7224 */ /* 0x000fe400078e00ff */
[----:B------:R-:W-:Y:S02]  /*0e50*/  IMAD.MOV.U32 R14, RZ, RZ, 0x0 ;  /* 0x00000000ff0e7424 */ /* 0x000fe400078e00ff */
[----:B------:R-:W-:Y:S01]  /*0e60*/  IMAD.MOV.U32 R15, RZ, RZ, 0x3fd80000 ;  /* 0x3fd80000ff0f7424 */ /* 0x000fe200078e00ff */
[----:B------:R-:W0:Y:S02]  /*0e70*/  MUFU.RSQ64H R11, R7 ;  /* 0x00000007000b7308 */ /* 0x000e240000001c00 */
[----:B0-----:R-:W-:-:S08]  /*0e80*/  DMUL R12, R10, R10 ;  /* 0x0000000a0a0c7228 */ /* 0x001fd00000000000 */
[----:B------:R-:W-:-:S08]  /*0e90*/  DFMA R12, R6, -R12, 1 ;  /* 0x3ff00000060c742b */ /* 0x000fd0000000080c */
[----:B------:R-:W-:Y:S02]  /*0ea0*/  DFMA R14, R12, R14, 0.5 ;  /* 0x3fe000000c0e742b */ /* 0x000fe4000000000e */
[----:B------:R-:W-:-:S08]  /*0eb0*/  DMUL R12, R10, R12 ;  /* 0x0000000c0a0c7228 */ /* 0x000fd00000000000 */
[----:B------:R-:W-:-:S08]  /*0ec0*/  DFMA R12, R14, R12, R10 ;  /* 0x0000000c0e0c722b */ /* 0x000fd0000000000a */
[----:B------:R-:W-:Y:S02]  /*0ed0*/  DMUL R10, R6, R12 ;  /* 0x0000000c060a7228 */ /* 0x000fe40000000000 */
[----:B------:R-:W-:-:S06]  /*0ee0*/  VIADD R13, R13, 0xfff00000 ;  /* 0xfff000000d0d7836 */ /* 0x000fcc0000000000 */
[----:B------:R-:W-:-:S08]  /*0ef0*/  DFMA R14, R10, -R10, R6 ;  /* 0x8000000a0a0e722b */ /* 0x000fd00000000006 */
[----:B------:R-:W-:-:S10]  /*0f00*/  DFMA R10, R12, R14, R10 ;  /* 0x0000000e0c0a722b */ /* 0x000fd4000000000a */
[----:B------:R-:W-:Y:S01]  /*0f10*/  IADD3 R11, PT, PT, R11, -0x3500000, RZ ;  /* 0xfcb000000b0b7810 */ /* 0x000fe20007ffe0ff */
[----:B------:R-:W-:Y:S06]  /*0f20*/  BRA `(.L_x_22) ;  /* 0x0000000000047947 */ /* 0x000fec0003800000 */
.L_x_23:
[----:B------:R-:W-:-:S11]  /*0f30*/  DADD R10, R6, R6 ;  /* 0x00000000060a7229 */ /* 0x000fd60000000006 */
.L_x_22:
[----:B------:R-:W-:Y:S05]  /*0f40*/  BSYNC.RECONVERGENT B1 ;  /* 0x0000000000017941 */ /* 0x000fea0003800200 */
.L_x_20:
[----:B------:R-:W-:Y:S02]  /*0f50*/  IMAD.MOV.U32 R9, RZ, RZ, 0x0 ;  /* 0x00000000ff097424 */ /* 0x000fe400078e00ff */
[----:B------:R-:W-:Y:S02]  /*0f60*/  IMAD.MOV.U32 R12, RZ, RZ, R10 ;  /* 0x000000ffff0c7224 */ /* 0x000fe400078e000a */
[----:B------:R-:W-:Y:S01]  /*0f70*/  IMAD.MOV.U32 R13, RZ, RZ, R11 ;  /* 0x000000ffff0d7224 */ /* 0x000fe200078e000b */
[----:B------:R-:W-:Y:S06]  /*0f80*/  RET.REL.NODEC R8 `(_Z10Group_findRP2PtiS0_RPb) ;  /* 0xfffffff0081c7950 */ /* 0x000fec0003c3ffff */
        .type           $_Z10Group_findRP2PtiS0_RPb$__internal_accurate_pow,@function
        .size           $_Z10Group_findRP2PtiS0_RPb$__internal_accurate_pow,(.L_x_28 - $_Z10Group_findRP2PtiS0_RPb$__internal_accurate_pow)
$_Z10Group_findRP2PtiS0_RPb$__internal_accurate_pow:
[----:B------:R-:W-:Y:S01]  /*0f90*/  ISETP.GT.U32.AND P0, PT, R29, 0xfffff, PT ;  /* 0x000fffff1d00780c */ /* 0x000fe20003f04070 */
[--C-:B------:R-:W-:Y:S01]  /*0fa0*/  IMAD.MOV.U32 R11, RZ, RZ, R29.reuse ;  /* 0x000000ffff0b7224 */ /* 0x100fe200078e001d */
[----:B------:R-:W-:Y:S01]  /*0fb0*/  MOV R15, 0x3ed0f5d2 ;  /* 0x3ed0f5d2000f7802 */ /* 0x000fe20000000f00 */
[----:B------:R-:W-:Y:S01]  /*0fc0*/  IMAD.MOV.U32 R14, RZ, RZ, 0x41ad3b5a ;  /* 0x41ad3b5aff0e7424 */ /* 0x000fe200078e00ff */
[----:B------:R-:W-:Y:S01]  /*0fd0*/  UMOV UR6, 0x7d2cafe2 ;  /* 0x7d2cafe200067882 */ /* 0x000fe20000000000 */
[----:B------:R-:W-:Y:S01]  /*0fe0*/  UMOV UR7, 0x3eb0f5ff ;  /* 0x3eb0f5ff00077882 */ /* 0x000fe20000000000 */
[----:B------:R-:W-:Y:S01]  /*0ff0*/  SHF.R.U32.HI R29, RZ, 0x14, R29 ;  /* 0x00000014ff1d7819 */ /* 0x000fe2000001161d */
[----:B------:R-:W-:Y:S01]  /*1000*/  UMOV UR8, 0x3b39803f ;  /* 0x3b39803f00087882 */ /* 0x000fe20000000000 */
[----:B------:R-:W-:-:S05]  /*1010*/  UMOV UR9, 0x3c7abc9e ;  /* 0x3c7abc9e00097882 */ /* 0x000fca0000000000 */
[----:B------:R-:W-:-:S10]  /*1020*/  @!P0 DMUL R22, R10, 1.80143985094819840000e+16 ;  /* 0x435000000a168828 */ /* 0x000fd40000000000 */
[----:B------:R-:W-:Y:S01]  /*1030*/  @!P0 IMAD.MOV.U32 R11, RZ, RZ, R23 ;  /* 0x000000ffff0b8224 */ /* 0x000fe200078e0017 */
[----:B------:R-:W-:Y:S02]  /*1040*/  @!P0 MOV R10, R22 ;  /* 0x00000016000a8202 */ /* 0x000fe40000000f00 */
[----:B------:R-:W-:Y:S02]  /*1050*/  @!P0 LEA.HI R29, R23, 0xffffffca, RZ, 0xc ;  /* 0xffffffca171d8811 */ /* 0x000fe400078f60ff */
[----:B------:R-:W-:Y:S01]  /*1060*/  LOP3.LUT R11, R11, 0x800fffff, RZ, 0xc0, !PT ;  /* 0x800fffff0b0b7812 */ /* 0x000fe200078ec0ff */
[----:B------:R-:W-:Y:S02]  /*1070*/  IMAD.MOV.U32 R12, RZ, RZ, R10 ;  /* 0x000000ffff0c7224 */ /* 0x000fe400078e000a */
[----:B------:R-:W-:Y:S01]  /*1080*/  IMAD.MOV.U32 R10, RZ, RZ, RZ ;  /* 0x000000ffff0a7224 */ /* 0x000fe200078e00ff */
[----:B------:R-:W-:-:S04]  /*1090*/  LOP3.LUT R13, R11, 0x3ff00000, RZ, 0xfc, !PT ;  /* 0x3ff000000b0d7812 */ /* 0x000fc800078efcff */
[----:B------:R-:W-:-:S13]  /*10a0*/  ISETP.GE.U32.AND P1, PT, R13, 0x3ff6a09f, PT ;  /* 0x3ff6a09f0d00780c */ /* 0x000fda0003f26070 */
[----:B------:R-:W-:-:S04]  /*10b0*/  @P1 VIADD R11, R13, 0xfff00000 ;  /* 0xfff000000d0b1836 */ /* 0x000fc80000000000 */
[----:B------:R-:W-:-:S06]  /*10c0*/  @P1 IMAD.MOV.U32 R13, RZ, RZ, R11 ;  /* 0x000000ffff0d1224 */ /* 0x000fcc00078e000b */
[C---:B------:R-:W-:Y:S02]  /*10d0*/  DADD R18, R12.reuse, 1 ;  /* 0x3ff000000c127429 */ /* 0x040fe40000000000 */
[----:B------:R-:W-:-:S04]  /*10e0*/  DADD R12, R12, -1 ;  /* 0xbff000000c0c7429 */ /* 0x000fc80000000000 */
[----:B------:R-:W0:Y:S02]  /*10f0*/  MUFU.RCP64H R11, R19 ;  /* 0x00000013000b7308 */ /* 0x000e240000001800 */
[----:B0-----:R-:W-:-:S08]  /*1100*/  DFMA R16, -R18, R10, 1 ;  /* 0x3ff000001210742b */ /* 0x001fd0000000010a */
[----:B------:R-:W-:-:S08]  /*1110*/  DFMA R16, R16, R16, R16 ;  /* 0x000000101010722b */ /* 0x000fd00000000010 */
[----:B------:R-:W-:-:S08]  /*1120*/  DFMA R16, R10, R16, R10 ;  /* 0x000000100a10722b */ /* 0x000fd0000000000a */
[----:B------:R-:W-:-:S08]  /*1130*/  DMUL R10, R12, R16 ;  /* 0x000000100c0a7228 */ /* 0x000fd00000000000 */
[----:B------:R-:W-:-:S08]  /*1140*/  DFMA R10, R12, R16, R10 ;  /* 0x000000100c0a722b */ /* 0x000fd0000000000a */
[----:B------:R-:W-:-:S08]  /*1150*/  DMUL R20, R10, R10 ;  /* 0x0000000a0a147228 */ /* 0x000fd00000000000 */
[----:B------:R-:W-:Y:S01]  /*1160*/  DFMA R14, R20, UR6, R14 ;  /* 0x00000006140e7c2b */ /* 0x000fe2000800000e */
[----:B------:R-:W-:Y:S01]  /*1170*/  UMOV UR6, 0x75488a3f ;  /* 0x75488a3f00067882 */ /* 0x000fe20000000000 */
[----:B------:R-:W-:-:S06]  /*1180*/  UMOV UR7, 0x3ef3b20a ;  /* 0x3ef3b20a00077882 */ /* 0x000fcc0000000000 */
[----:B------:R-:W-:Y:S01]  /*1190*/  DFMA R18, R20, R14, UR6 ;  /* 0x0000000614127e2b */ /* 0x000fe2000800000e */
[----:B------:R-:W-:Y:S01]  /*11a0*/  UMOV UR6, 0xe4faecd5 ;  /* 0xe4faecd500067882 */ /* 0x000fe20000000000 */
[----:B------:R-:W-:Y:S01]  /*11b0*/  UMOV UR7, 0x3f1745cd ;  /* 0x3f1745cd00077882 */ /* 0x000fe20000000000 */
[----:B------:R-:W-:-:S05]  /*11c0*/  DADD R14, R12, -R10 ;  /* 0x000000000c0e7229 */ /* 0x000fca000000080a */
[----:B------:R-:W-:Y:S01]  /*11d0*/  DFMA R18, R20, R18, UR6 ;  /* 0x0000000614127e2b */ /* 0x000fe20008000012 */
[----:B------:R-:W-:Y:S01]  /*11e0*/  UMOV UR6, 0x258a578b ;  /* 0x258a578b00067882 */ /* 0x000fe20000000000 */
[----:B------:R-:W-:Y:S01]  /*11f0*/  UMOV UR7, 0x3f3c71c7 ;  /* 0x3f3c71c700077882 */ /* 0x000fe20000000000 */
[----:B------:R-:W-:-:S05]  /*1200*/  DADD R14, R14, R14 ;  /* 0x000000000e0e7229 */ /* 0x000fca000000000e */
[----:B------:R-:W-:Y:S01]  /*1210*/  DFMA R18, R20, R18, UR6 ;  /* 0x0000000614127e2b */ /* 0x000fe20008000012 */
[----:B------:R-:W-:Y:S01]  /*1220*/  UMOV UR6, 0x9242b910 ;  /* 0x9242b91000067882 */ /* 0x000fe20000000000 */
[----:B------:R-:W-:Y:S01]  /*1230*/  UMOV UR7, 0x3f624924 ;  /* 0x3f62492400077882 */ /* 0x000fe20000000000 */
[----:B------:R-:W-:-:S05]  /*1240*/  DFMA R14, R12, -R10, R14 ;  /* 0x8000000a0c0e722b */ /* 0x000fca000000000e */
[----:B------:R-:W-:Y:S01]  /*1250*/  DFMA R18, R20, R18, UR6 ;  /* 0x0000000614127e2b */ /* 0x000fe20008000012 */
[----:B------:R-:W-:Y:S01]  /*1260*/  UMOV UR6, 0x99999dfb ;  /* 0x99999dfb00067882 */ /* 0x000fe20000000000 */
[----:B------:R-:W-:Y:S01]  /*1270*/  UMOV UR7, 0x3f899999 ;  /* 0x3f89999900077882 */ /* 0x000fe20000000000 */
[----:B------:R-:W-:-:S05]  /*1280*/  DMUL R14, R16, R14 ;  /* 0x0000000e100e7228 */ /* 0x000fca0000000000 */
[----:B------:R-:W-:Y:S01]  /*1290*/  DFMA R18, R20, R18, UR6 ;  /* 0x0000000614127e2b */ /* 0x000fe20008000012 */
[----:B------:R-:W-:Y:S01]  /*12a0*/  UMOV UR6, 0x55555555 ;  /* 0x5555555500067882 */ /* 0x000fe20000000000 */
[----:B------:R-:W-:-:S03]  /*12b0*/  UMOV UR7, 0x3fb55555 ;  /* 0x3fb5555500077882 */ /* 0x000fc60000000000 */
[----:B------:R-:W-:Y:S02]  /*12c0*/  VIADD R25, R15, 0x100000 ;  /* 0x001000000f197836 */ /* 0x000fe40000000000 */
[----:B------:R-:W-:Y:S01]  /*12d0*/  IMAD.MOV.U32 R24, RZ, RZ, R14 ;  /* 0x000000ffff187224 */ /* 0x000fe200078e000e */
[----:B------:R-:W-:-:S08]  /*12e0*/  DFMA R12, R20, R18, UR6 ;  /* 0x00000006140c7e2b */ /* 0x000fd00008000012 */
[----:B------:R-:W-:Y:S01]  /*12f0*/  DADD R16, -R12, UR6 ;  /* 0x000000060c107e29 */ /* 0x000fe20008000100 */
[----:B------:R-:W-:Y:S01]  /*1300*/  UMOV UR6, 0xb9e7b0 ;  /* 0x00b9e7b000067882 */ /* 0x000fe20000000000 */
[----:B------:R-:W-:-:S06]  /*1310*/  UMOV UR7, 0x3c46a4cb ;  /* 0x3c46a4cb00077882 */ /* 0x000fcc0000000000 */
[----:B------:R-:W-:Y:S02]  /*1320*/  DFMA R16, R20, R18, R16 ;  /* 0x000000121410722b */ /* 0x000fe40000000010 */
[----:B------:R-:W-:-:S06]  /*1330*/  DMUL R18, R10, R10 ;  /* 0x0000000a0a127228 */ /* 0x000fcc0000000000 */
[----:B------:R-:W-:Y:S01]  /*1340*/  DADD R16, R16, -UR6 ;  /* 0x8000000610107e29 */ /* 0x000fe20008000000 */
[----:B------:R-:W-:Y:S01]  /*1350*/  UMOV UR6, 0x80000000 ;  /* 0x8000000000067882 */ /* 0x000fe20000000000 */
[C---:B------:R-:W-:Y:S01]  /*1360*/  DFMA R20, R10.reuse, R10, -R18 ;  /* 0x0000000a0a14722b */ /* 0x040fe20000000812 */
[----:B------:R-:W-:Y:S01]  /*1370*/  UMOV UR7, 0x43300000 ;  /* 0x4330000000077882 */ /* 0x000fe20000000000 */
[----:B------:R-:W-:-:S06]  /*1380*/  DMUL R22, R10, R18 ;  /* 0x000000120a167228 */ /* 0x000fcc0000000000 */
[C---:B------:R-:W-:Y:S02]  /*1390*/  DFMA R20, R10.reuse, R24, R20 ;  /* 0x000000180a14722b */ /* 0x040fe40000000014 */
[----:B------:R-:W-:-:S08]  /*13a0*/  DFMA R24, R10, R18, -R22 ;  /* 0x000000120a18722b */ /* 0x000fd00000000816 */
[----:B------:R-:W-:Y:S02]  /*13b0*/  DFMA R24, R14, R18, R24 ;  /* 0x000000120e18722b */ /* 0x000fe40000000018 */
[----:B------:R-:W-:-:S06]  /*13c0*/  DADD R18, R12, R16 ;  /* 0x000000000c127229 */ /* 0x000fcc0000000010 */
[----:B------:R-:W-:Y:S02]  /*13d0*/  DFMA R20, R10, R20, R24 ;  /* 0x000000140a14722b */ /* 0x000fe40000000018 */
[----:B------:R-:W-:-:S08]  /*13e0*/  DADD R24, R12, -R18 ;  /* 0x000000000c187229 */ /* 0x000fd00000000812 */
[----:B------:R-:W-:Y:S02]  /*13f0*/  DADD R24, R16, R24 ;  /* 0x0000000010187229 */ /* 0x000fe40000000018 */
[----:B------:R-:W-:-:S08]  /*1400*/  DMUL R16, R18, R22 ;  /* 0x0000001612107228 */ /* 0x000fd00000000000 */
[----:B------:R-:W-:-:S08]  /*1410*/  DFMA R12, R18, R22, -R16 ;  /* 0x00000016120c722b */ /* 0x000fd00000000810 */
[----:B------:R-:W-:-:S08]  /*1420*/  DFMA R12, R18, R20, R12 ;  /* 0x00000014120c722b */ /* 0x000fd0000000000c */
[----:B------:R-:W-:-:S08]  /*1430*/  DFMA R24, R24, R22, R12 ;  /* 0x000000161818722b */ /* 0x000fd0000000000c */
[----:B------:R-:W-:-:S08]  /*1440*/  DADD R18, R16, R24 ;  /* 0x0000000010127229 */ /* 0x000fd00000000018 */
[--C-:B------:R-:W-:Y:S02]  /*1450*/  DADD R12, R10, R18.reuse ;  /* 0x000000000a0c7229 */ /* 0x100fe40000000012 */
[----:B------:R-:W-:-:S06]  /*1460*/  DADD R16, R16, -R18 ;  /* 0x0000000010107229 */ /* 0x000fcc0000000812 */
[----:B------:R-:W-:Y:S02]  /*1470*/  DADD R10, R10, -R12 ;  /* 0x000000000a0a7229 */ /* 0x000fe4000000080c */
[----:B------:R-:W-:-:S06]  /*1480*/  DADD R16, R24, R16 ;  /* 0x0000000018107229 */ /* 0x000fcc0000000010 */
[----:B------:R-:W-:-:S08]  /*1490*/  DADD R10, R18, R10 ;  /* 0x00000000120a7229 */ /* 0x000fd0000000000a */
[----:B------:R-:W-:Y:S01]  /*14a0*/  DADD R16, R16, R10 ;  /* 0x0000000010107229 */ /* 0x000fe2000000000a */
[C---:B------:R-:W-:Y:S02]  /*14b0*/  VIADD R10, R29.reuse, 0xfffffc01 ;  /* 0xfffffc011d0a7836 */ /* 0x040fe40000000000 */
[----:B------:R-:W-:Y:S02]  /*14c0*/  @P1 VIADD R10, R29, 0xfffffc02 ;  /* 0xfffffc021d0a1836 */ /* 0x000fe40000000000 */
[----:B------:R-:W-:-:S03]  /*14d0*/  IMAD.MOV.U32 R11, RZ, RZ, 0x43300000 ;  /* 0x43300000ff0b7424 */ /* 0x000fc600078e00ff */
[----:B------:R-:W-:Y:S01]  /*14e0*/  DADD R14, R14, R16 ;  /* 0x000000000e0e7229 */ /* 0x000fe20000000010 */
[----:B------:R-:W-:-:S06]  /*14f0*/  LOP3.LUT R10, R10, 0x80000000, RZ, 0x3c, !PT ;  /* 0x800000000a0a7812 */ /* 0x000fcc00078e3cff */
[----:B------:R-:W-:Y:S01]  /*1500*/  DADD R16, R10, -UR6 ;  /* 0x800000060a107e29 */ /* 0x000fe20008000000 */
[----:B------:R-:W-:Y:S01]  /*1510*/  UMOV UR6, 0xfefa39ef ;  /* 0xfefa39ef00067882 */ /* 0x000fe20000000000 */
[----:B------:R-:W-:Y:S01]  /*1520*/  DADD R18, R12, R14 ;  /* 0x000000000c127229 */ /* 0x000fe2000000000e */
[----:B------:R-:W-:-:S07]  /*1530*/  UMOV UR7, 0x3fe62e42 ;  /* 0x3fe62e4200077882 */ /* 0x000fce0000000000 */
[--C-:B------:R-:W-:Y:S02]  /*1540*/  DFMA R10, R16, UR6, R18.reuse ;  /* 0x00000006100a7c2b */ /* 0x100fe40008000012 */
[----:B------:R-:W-:-:S06]  /*1550*/  DADD R20, R12, -R18 ;  /* 0x000000000c147229 */ /* 0x000fcc0000000812 */
[----:B------:R-:W-:Y:S02]  /*1560*/  DFMA R12, R16, -UR6, R10 ;  /* 0x80000006100c7c2b */ /* 0x000fe4000800000a */
[----:B------:R-:W-:-:S06]  /*1570*/  DADD R20, R14, R20 ;  /* 0x000000000e147229 */ /* 0x000fcc0000000014 */
[----:B------:R-:W-:-:S08]  /*1580*/  DADD R12, -R18, R12 ;  /* 0x00000000120c7229 */ /* 0x000fd0000000010c */
[----:B------:R-:W-:-:S08]  /*1590*/  DADD R12, R20, -R12 ;  /* 0x00000000140c7229 */ /* 0x000fd0000000080c */
[----:B------:R-:W-:-:S08]  /*15a0*/  DFMA R14, R16, UR8, R12 ;  /* 0x00000008100e7c2b */ /* 0x000fd0000800000c */
[----:B------:R-:W-:-:S08]  /*15b0*/  DADD R12, R10, R14 ;  /* 0x000000000a0c7229 */ /* 0x000fd0000000000e */
[----:B------:R-:W-:Y:S02]  /*15c0*/  DADD R10, R10, -R12 ;  /* 0x000000000a0a7229 */ /* 0x000fe4000000080c */
[----:B------:R-:W-:-:S06]  /*15d0*/  DMUL R16, R12, 2 ;  /* 0x400000000c107828 */ /* 0x000fcc0000000000 */
[----:B------:R-:W-:Y:S02]  /*15e0*/  DADD R10, R14, R10 ;  /* 0x000000000e0a7229 */ /* 0x000fe4000000000a */
[----:B------:R-:W-:Y:S01]  /*15f0*/  DFMA R12, R12, 2, -R16 ;  /* 0x400000000c0c782b */ /* 0x000fe20000000810 */
[----:B------:R-:W-:Y:S01]  /*1600*/  MOV R14, 0x652b82fe ;  /* 0x652b82fe000e7802 */ /* 0x000fe20000000f00 */
[----:B------:R-:W-:-:S06]  /*1610*/  IMAD.MOV.U32 R15, RZ, RZ, 0x3ff71547 ;  /* 0x3ff71547ff0f7424 */ /* 0x000fcc00078e00ff */
[----:B------:R-:W-:-:S08]  /*1620*/  DFMA R12, R10, 2, R12 ;  /* 0x400000000a0c782b */ /* 0x000fd0000000000c */
[----:B------:R-:W-:-:S08]  /*1630*/  DADD R18, R16, R12 ;  /* 0x0000000010127229 */ /* 0x000fd0000000000c */
[----:B------:R-:W-:Y:S02]  /*1640*/  DFMA R14, R18, R14, 6.75539944105574400000e+15 ;  /* 0x43380000120e742b */ /* 0x000fe4000000000e */
[----:B------:R-:W-:Y:S01]  /*1650*/  FSETP.GEU.AND P0, PT, |R19|, 4.1917929649353027344, PT ;  /* 0x4086232b1300780b */ /* 0x000fe20003f0e200 */
[----:B------:R-:W-:-:S05]  /*1660*/  DADD R16, R16, -R18 ;  /* 0x0000000010107229 */ /* 0x000fca0000000812 */
[----:B------:R-:W-:-:S03]  /*1670*/  DADD R10, R14, -6.75539944105574400000e+15 ;  /* 0xc33800000e0a7429 */ /* 0x000fc60000000000 */
[----:B------:R-:W-:-:S05]  /*1680*/  DADD R12, R12, R16 ;  /* 0x000000000c0c7229 */ /* 0x000fca0000000010 */
[----:B------:R-:W-:Y:S01]  /*1690*/  DFMA R20, R10, -UR6, R18 ;  /* 0x800000060a147c2b */ /* 0x000fe20008000012 */
[----:B------:R-:W-:Y:S01]  /*16a0*/  UMOV UR6, 0x3b39803f ;  /* 0x3b39803f00067882 */ /* 0x000fe20000000000 */
[----:B------:R-:W-:-:S06]  /*16b0*/  UMOV UR7, 0x3c7abc9e ;  /* 0x3c7abc9e00077882 */ /* 0x000fcc0000000000 */
[----:B------:R-:W-:Y:S01]  /*16c0*/  DFMA R20, R10, -UR6, R20 ;  /* 0x800000060a147c2b */ /* 0x000fe20008000014 */
[----:B------:R-:W-:Y:S01]  /*16d0*/  UMOV UR6, 0x69ce2bdf ;  /* 0x69ce2bdf00067882 */ /* 0x000fe20000000000 */
[----:B------:R-:W-:Y:S01]  /*16e0*/  IMAD.MOV.U32 R10, RZ, RZ, -0x35dec16 ;  /* 0xfca213eaff0a7424 */ /* 0x000fe200078e00ff */
[----:B------:R-:W-:Y:S01]  /*16f0*/  UMOV UR7, 0x3e5ade15 ;  /* 0x3e5ade1500077882 */ /* 0x000fe20000000000 */
[----:B------:R-:W-:-:S06]  /*1700*/  IMAD.MOV.U32 R11, RZ, RZ, 0x3e928af3 ;  /* 0x3e928af3ff0b7424 */ /* 0x000fcc00078e00ff */
[----:B------:R-:W-:Y:S01]  /*1710*/  DFMA R10, R20, UR6, R10 ;  /* 0x00000006140a7c2b */ /* 0x000fe2000800000a */
[----:B------:R-:W-:Y:S01]  /*1720*/  UMOV UR6, 0x62401315 ;  /* 0x6240131500067882 */ /* 0x000fe20000000000 */
[----:B------:R-:W-:-:S06]  /*1730*/  UMOV UR7, 0x3ec71dee ;  /* 0x3ec71dee00077882 */ /* 0x000fcc0000000000 */
[----:B------:R-:W-:Y:S01]  /*1740*/  DFMA R10, R20, R10, UR6 ;  /* 0x00000006140a7e2b */ /* 0x000fe2000800000a */
        /* <DEDUP_REMOVED lines=20> */
[----:B------:R-:W-:-:S08]  /*1890*/  DFMA R10, R20, R10, UR6 ;  /* 0x00000006140a7e2b */ /* 0x000fd0000800000a */
[----:B------:R-:W-:-:S08]  /*18a0*/  DFMA R10, R20, R10, 1 ;  /* 0x3ff00000140a742b */ /* 0x000fd0000000000a */
[----:B------:R-:W-:-:S10]  /*18b0*/  DFMA R10, R20, R10, 1 ;  /* 0x3ff00000140a742b */ /* 0x000fd4000000000a */
[----:B------:R-:W-:Y:S02]  /*18c0*/  IMAD R17, R14, 0x100000, R11 ;  /* 0x001000000e117824 */ /* 0x000fe400078e020b */
[----:B------:R-:W-:Y:S01]  /*18d0*/  IMAD.MOV.U32 R16, RZ, RZ, R10 ;  /* 0x000000ffff107224 */ /* 0x000fe200078e000a */
[----:B------:R-:W-:Y:S06]  /*18e0*/  @!P0 BRA `(.L_x_24) ;  /* 0x0000000000308947 */ /* 0x000fec0003800000 */
[----:B------:R-:W-:Y:S01]  /*18f0*/  FSETP.GEU.AND P1, PT, |R19|, 4.2275390625, PT ;  /* 0x408748001300780b */ /* 0x000fe20003f2e200 */
[C---:B------:R-:W-:Y:S02]  /*1900*/  DADD R16, R18.reuse, +INF ;  /* 0x7ff0000012107429 */ /* 0x040fe40000000000 */
[----:B------:R-:W-:-:S08]  /*1910*/  DSETP.GEU.AND P0, PT, R18, RZ, PT ;  /* 0x000000ff1200722a */ /* 0x000fd00003f0e000 */
[----:B------:R-:W-:Y:S02]  /*1920*/  FSEL R16, R16, RZ, P0 ;  /* 0x000000ff10107208 */ /* 0x000fe40000000000 */
[----:B------:R-:W-:Y:S02]  /*1930*/  @!P1 LEA.HI R15, R14, R14, RZ, 0x1 ;  /* 0x0000000e0e0f9211 */ /* 0x000fe400078f08ff */
[----:B------:R-:W-:Y:S02]  /*1940*/  FSEL R17, R17, RZ, P0 ;  /* 0x000000ff11117208 */ /* 0x000fe40000000000 */
[----:B------:R-:W-:-:S04]  /*1950*/  @!P1 SHF.R.S32.HI R15, RZ, 0x1, R15 ;  /* 0x00000001ff0f9819 */ /* 0x000fc8000001140f */
[----:B------:R-:W-:Y:S01]  /*1960*/  @!P1 IADD3 R14, PT, PT, R14, -R15, RZ ;  /* 0x8000000f0e0e9210 */ /* 0x000fe20007ffe0ff */
[----:B------:R-:W-:-:S03]  /*1970*/  @!P1 IMAD R11, R15, 0x100000, R11 ;  /* 0x001000000f0b9824 */ /* 0x000fc600078e020b */
[----:B------:R-:W-:Y:S01]  /*1980*/  @!P1 LEA R15, R14, 0x3ff00000, 0x14 ;  /* 0x3ff000000e0f9811 */ /* 0x000fe200078ea0ff */
[----:B------:R-:W-:-:S06]  /*1990*/  @!P1 IMAD.MOV.U32 R14, RZ, RZ, RZ ;  /* 0x000000ffff0e9224 */ /* 0x000fcc00078e00ff */
[----:B------:R-:W-:-:S11]  /*19a0*/  @!P1 DMUL R16, R10, R14 ;  /* 0x0000000e0a109228 */ /* 0x000fd60000000000 */
.L_x_24:
[----:B------:R-:W-:Y:S02]  /*19b0*/  DFMA R12, R12, R16, R16 ;  /* 0x000000100c0c722b */ /* 0x000fe40000000010 */
[----:B------:R-:W-:-:S08]  /*19c0*/  DSETP.NEU.AND P0, PT, |R16|, +INF , PT ;  /* 0x7ff000001000742a */ /* 0x000fd00003f0d200 */
[----:B------:R-:W-:Y:S01]  /*19d0*/  FSEL R10, R16, R12, !P0 ;  /* 0x0000000c100a7208 */ /* 0x000fe20004000000 */
[----:B------:R-:W-:Y:S01]  /*19e0*/  IMAD.MOV.U32 R12, RZ, RZ, R0 ;  /* 0x000000ffff0c7224 */ /* 0x000fe200078e0000 */
[----:B------:R-:W-:Y:S01]  /*19f0*/  FSEL R11, R17, R13, !P0 ;  /* 0x0000000d110b7208 */ /* 0x000fe20004000000 */
[----:B------:R-:W-:-:S04]  /*1a00*/  IMAD.MOV.U32 R13, RZ, RZ, 0x0 ;  /* 0x00000000ff0d7424 */ /* 0x000fc800078e00ff */
[----:B------:R-:W-:Y:S05]  /*1a10*/  RET.REL.NODEC R12 `(_Z10Group_findRP2PtiS0_RPb) ;  /* 0xffffffe40c787950 */ /* 0x000fea0003c3ffff */
.L_x_25:
        /* <DEDUP_REMOVED lines=14> */
.L_x_28:


//--------------------- .text._Z8setFalseRPbi     --------------------------
	.section	.text._Z8setFalseRPbi,"ax",@progbits
	.align	128
        .global         _Z8setFalseRPbi
        .type           _Z8setFalseRPbi,@function
        .size           _Z8setFalseRPbi,(.L_x_32 - _Z8setFalseRPbi)
        .other          _Z8setFalseRPbi,@"STO_CUDA_ENTRY STV_DEFAULT"
_Z8setFalseRPbi:
.text._Z8setFalseRPbi:
        /* <DEDUP_REMOVED lines=11> */
[----:B--2---:R-:W-:-:S04]  /*00b0*/  IADD3 R4, P0, PT, R5, R2, RZ ;  /* 0x0000000205047210 */ /* 0x004fc80007f1e0ff */
[----:B------:R-:W-:-:S05]  /*00c0*/  LEA.HI.X.SX32 R5, R5, R3, 0x1, P0 ;  /* 0x0000000305057211 */ /* 0x000fca00000f0eff */
[----:B------:R-:W-:Y:S01]  /*00d0*/  STG.E.U8 desc[UR4][R4.64], RZ ;  /* 0x000000ff04007986 */ /* 0x000fe2000c101104 */
[----:B------:R-:W-:Y:S05]  /*00e0*/  EXIT ;  /* 0x000000000000794d */ /* 0x000fea0003800000 */
.L_x_26:
        /* <DEDUP_REMOVED lines=9> */
.L_x_32:


//--------------------- .nv.shared.reserved.0     --------------------------
	.section	.nv.shared.reserved.0,"aw",@nobits
	.weak		__nv_reservedSMEM_offset_0_alias
	.size		__nv_reservedSMEM_offset_0_alias, 0, 64
	.other		__nv_reservedSMEM_offset_0_alias,@"STO_CUDA_RESERVED_SHARED STV_DEFAULT"
__nv_reservedSMEM_offset_0_alias:
	.zero		0
	.zero		64


//--------------------- .nv.constant0._Z12Group_updateRP2PtiPfPi --------------------------
	.section	.nv.constant0._Z12Group_updateRP2PtiPfPi,"a",@progbits
	.sectionflags	@""
	.align	4
.nv.constant0._Z12Group_updateRP2PtiPfPi:
	.zero		928


//--------------------- .nv.constant0._Z10Moved_findPbiS_ --------------------------
	.section	.nv.constant0._Z10Moved_findPbiS_,"a",@progbits
	.sectionflags	@""
	.align	4
.nv.constant0._Z10Moved_findPbiS_:
	.zero		920


//--------------------- .nv.constant0._Z10Group_findRP2PtiS0_RPb --------------------------
	.section	.nv.constant0._Z10Group_findRP2PtiS0_RPb,"a",@progbits
	.sectionflags	@""
	.align	4
.nv.constant0._Z10Group_findRP2PtiS0_RPb:
	.zero		928


//--------------------- .nv.constant0._Z8setFalseRPbi --------------------------
	.section	.nv.constant0._Z8setFalseRPbi,"a",@progbits
	.sectionflags	@""
	.align	4
.nv.constant0._Z8setFalseRPbi:
	.zero		908


//--------------------- SYMBOLS --------------------------

	.type		.nv.reservedSmem.offset0,@object
	.size		.nv.reservedSmem.offset0,0x4
